	.target	sm_90a

	.elftype	@"ET_EXEC"


//--------------------- .note.nv.tkinfo           --------------------------
	.section	.note.nv.tkinfo,"",@"SHT_NOTE"
	.sectionflags	@"SHF_NOTE_NV_TKINFO"
	.tkinfo
        /*0018*/ 	.word	0x00000002
        /*0030*/ 	.string	""
        /*0030*/ 	.string	"ptxas"
        /*0030*/ 	.string	"Cuda compilation tools, release 13.0, V13.0.88"
        /*0030*/ 	.string	"Build cuda_13.0.r13.0/compiler.36424714_0"
        /*0030*/ 	.string	"-v  -suppress-debug-info  -lineinfo  -arch sm_90a "



//--------------------- .note.nv.cuinfo           --------------------------
	.section	.note.nv.cuinfo,"",@"SHT_NOTE"
	.sectionflags	@"SHF_NOTE_NV_CUINFO"
        /*0018*/ 	.short	0x0002
        /*001a*/ 	.short	0x005a
        /*001c*/ 	.short	0x0082
	.zero		2


//--------------------- .nv.info                  --------------------------
	.section	.nv.info,"",@"SHT_CUDA_INFO"
	.align	4


	//----- nvinfo : EIATTR_REGCOUNT
	.align		4
        /*0000*/ 	.byte	0x04, 0x2f
        /*0002*/ 	.short	(.L_2 - .L_1)
	.align		4
.L_1:
        /*0004*/ 	.word	index@(attn_fwd)
        /*0008*/ 	.word	0x000000ff


	//----- nvinfo : EIATTR_FRAME_SIZE
	.align		4
.L_2:
        /*000c*/ 	.byte	0x04, 0x11
        /*000e*/ 	.short	(.L_4 - .L_3)
	.align		4
.L_3:
        /*0010*/ 	.word	index@(attn_fwd)
        /*0014*/ 	.word	0x000002d0


	//----- nvinfo : EIATTR_MIN_STACK_SIZE
	.align		4
.L_4:
        /*0018*/ 	.byte	0x04, 0x12
        /*001a*/ 	.short	(.L_6 - .L_5)
	.align		4
.L_5:
        /*001c*/ 	.word	index@(attn_fwd)
        /*0020*/ 	.word	0x000002d0
.L_6:


//--------------------- .nv.compat                --------------------------
	.section	.nv.compat,"",@"SHT_CUDA_COMPAT_INFO"
	.align	4
        /*0000*/ 	.byte	0x02, 0x09, 0x01, 0x00, 0x02, 0x02, 0x04, 0x00, 0x02, 0x05, 0x05, 0x00, 0x03, 0x07, 0x01, 0x01
        /*0010*/ 	.byte	0x02, 0x03, 0x00, 0x00, 0x02, 0x06, 0x01, 0x00, 0x04, 0x0b, 0x08, 0x00, 0x00, 0x00, 0x00, 0x00
        /*0020*/ 	.byte	0x00, 0x00, 0x00, 0x00


//--------------------- .nv.info.attn_fwd         --------------------------
	.section	.nv.info.attn_fwd,"",@"SHT_CUDA_INFO"
	.sectionflags	@""
	.align	4


	//----- nvinfo : EIATTR_CUDA_API_VERSION
	.align		4
        /*0000*/ 	.byte	0x04, 0x37
        /*0002*/ 	.short	(.L_8 - .L_7)
.L_7:
        /*0004*/ 	.word	0x00000082


	//----- nvinfo : EIATTR_KPARAM_INFO
	.align		4
.L_8:
        /*0008*/ 	.byte	0x04, 0x17
        /*000a*/ 	.short	(.L_10 - .L_9)
.L_9:
        /*000c*/ 	.word	0x00000000
        /*0010*/ 	.short	0x0019
        /*0012*/ 	.short	0x0080
        /*0014*/ 	.byte	0x00, 0xf4, 0x21, 0x00


	//----- nvinfo : EIATTR_KPARAM_INFO
	.align		4
.L_10:
        /*0018*/ 	.byte	0x04, 0x17
        /*001a*/ 	.short	(.L_12 - .L_11)
.L_11:
        /*001c*/ 	.word	0x00000000
        /*0020*/ 	.short	0x0018
        /*0022*/ 	.short	0x0078
        /*0024*/ 	.byte	0x00, 0xf4, 0x21, 0x00


	//----- nvinfo : EIATTR_KPARAM_INFO
	.align		4
.L_12:
        /*0028*/ 	.byte	0x04, 0x17
        /*002a*/ 	.short	(.L_14 - .L_13)
.L_13:
        /*002c*/ 	.word	0x00000000
        /*0030*/ 	.short	0x0017
        /*0032*/ 	.short	0x0070
        /*0034*/ 	.byte	0x00, 0xf0, 0x11, 0x00


	//----- nvinfo : EIATTR_KPARAM_INFO
	.align		4
.L_14:
        /*0038*/ 	.byte	0x04, 0x17
        /*003a*/ 	.short	(.L_16 - .L_15)
.L_15:
        /*003c*/ 	.word	0x00000000
        /*0040*/ 	.short	0x0016
        /*0042*/ 	.short	0x006c
        /*0044*/ 	.byte	0x00, 0xf0, 0x11, 0x00


	//----- nvinfo : EIATTR_KPARAM_INFO
	.align		4
.L_16:
        /*0048*/ 	.byte	0x04, 0x17
        /*004a*/ 	.short	(.L_18 - .L_17)
.L_17:
        /*004c*/ 	.word	0x00000000
        /*0050*/ 	.short	0x0015
        /*0052*/ 	.short	0x0068
        /*0054*/ 	.byte	0x00, 0xf0, 0x11, 0x00


	//----- nvinfo : EIATTR_KPARAM_INFO
	.align		4
.L_18:
        /*0058*/ 	.byte	0x04, 0x17
        /*005a*/ 	.short	(.L_20 - .L_19)
.L_19:
        /*005c*/ 	.word	0x00000000
        /*0060*/ 	.short	0x0014
        /*0062*/ 	.short	0x0064
        /*0064*/ 	.byte	0x00, 0xf0, 0x11, 0x00


	//----- nvinfo : EIATTR_KPARAM_INFO
	.align		4
.L_20:
        /*0068*/ 	.byte	0x04, 0x17
        /*006a*/ 	.short	(.L_22 - .L_21)
.L_21:
        /*006c*/ 	.word	0x00000000
        /*0070*/ 	.short	0x0013
        /*0072*/ 	.short	0x0060
        /*0074*/ 	.byte	0x00, 0xf0, 0x11, 0x00


	//----- nvinfo : EIATTR_KPARAM_INFO
	.align		4
.L_22:
        /*0078*/ 	.byte	0x04, 0x17
        /*007a*/ 	.short	(.L_24 - .L_23)
.L_23:
        /*007c*/ 	.word	0x00000000
        /*0080*/ 	.short	0x0012
        /*0082*/ 	.short	0x005c
        /*0084*/ 	.byte	0x00, 0xf0, 0x11, 0x00


	//----- nvinfo : EIATTR_KPARAM_INFO
	.align		4
.L_24:
        /*0088*/ 	.byte	0x04, 0x17
        /*008a*/ 	.short	(.L_26 - .L_25)
.L_25:
        /*008c*/ 	.word	0x00000000
        /*0090*/ 	.short	0x0011
        /*0092*/ 	.short	0x0058
        /*0094*/ 	.byte	0x00, 0xf0, 0x11, 0x00


	//----- nvinfo : EIATTR_KPARAM_INFO
	.align		4
.L_26:
        /*0098*/ 	.byte	0x04, 0x17
        /*009a*/ 	.short	(.L_28 - .L_27)
.L_27:
        /*009c*/ 	.word	0x00000000
        /*00a0*/ 	.short	0x0010
        /*00a2*/ 	.short	0x0054
        /*00a4*/ 	.byte	0x00, 0xf0, 0x11, 0x00


	//----- nvinfo : EIATTR_KPARAM_INFO
	.align		4
.L_28:
        /*00a8*/ 	.byte	0x04, 0x17
        /*00aa*/ 	.short	(.L_30 - .L_29)
.L_29:
        /*00ac*/ 	.word	0x00000000
        /*00b0*/ 	.short	0x000f
        /*00b2*/ 	.short	0x0050
        /*00b4*/ 	.byte	0x00, 0xf0, 0x11, 0x00


	//----- nvinfo : EIATTR_KPARAM_INFO
	.align		4
.L_30:
        /*00b8*/ 	.byte	0x04, 0x17
        /*00ba*/ 	.short	(.L_32 - .L_31)
.L_31:
        /*00bc*/ 	.word	0x00000000
        /*00c0*/ 	.short	0x000e
        /*00c2*/ 	.short	0x004c
        /*00c4*/ 	.byte	0x00, 0xf0, 0x11, 0x00


	//----- nvinfo : EIATTR_KPARAM_INFO
	.align		4
.L_32:
        /*00c8*/ 	.byte	0x04, 0x17
        /*00ca*/ 	.short	(.L_34 - .L_33)
.L_33:
        /*00cc*/ 	.word	0x00000000
        /*00d0*/ 	.short	0x000d
        /*00d2*/ 	.short	0x0048
        /*00d4*/ 	.byte	0x00, 0xf0, 0x11, 0x00


	//----- nvinfo : EIATTR_KPARAM_INFO
	.align		4
.L_34:
        /*00d8*/ 	.byte	0x04, 0x17
        /*00da*/ 	.short	(.L_36 - .L_35)
.L_35:
        /*00dc*/ 	.word	0x00000000
        /*00e0*/ 	.short	0x000c
        /*00e2*/ 	.short	0x0044
        /*00e4*/ 	.byte	0x00, 0xf0, 0x11, 0x00


	//----- nvinfo : EIATTR_KPARAM_INFO
	.align		4
.L_36:
        /*00e8*/ 	.byte	0x04, 0x17
        /*00ea*/ 	.short	(.L_38 - .L_37)
.L_37:
        /*00ec*/ 	.word	0x00000000
        /*00f0*/ 	.short	0x000b
        /*00f2*/ 	.short	0x0040
        /*00f4*/ 	.byte	0x00, 0xf0, 0x11, 0x00


	//----- nvinfo : EIATTR_KPARAM_INFO
	.align		4
.L_38:
        /*00f8*/ 	.byte	0x04, 0x17
        /*00fa*/ 	.short	(.L_40 - .L_39)
.L_39:
        /*00fc*/ 	.word	0x00000000
        /*0100*/ 	.short	0x000a
        /*0102*/ 	.short	0x003c
        /*0104*/ 	.byte	0x00, 0xf0, 0x11, 0x00


	//----- nvinfo : EIATTR_KPARAM_INFO
	.align		4
.L_40:
        /*0108*/ 	.byte	0x04, 0x17
        /*010a*/ 	.short	(.L_42 - .L_41)
.L_41:
        /*010c*/ 	.word	0x00000000
        /*0110*/ 	.short	0x0009
        /*0112*/ 	.short	0x0038
        /*0114*/ 	.byte	0x00, 0xf0, 0x11, 0x00


	//----- nvinfo : EIATTR_KPARAM_INFO
	.align		4
.L_42:
        /*0118*/ 	.byte	0x04, 0x17
        /*011a*/ 	.short	(.L_44 - .L_43)
.L_43:
        /*011c*/ 	.word	0x00000000
        /*0120*/ 	.short	0x0008
        /*0122*/ 	.short	0x0034
        /*0124*/ 	.byte	0x00, 0xf0, 0x11, 0x00


	//----- nvinfo : EIATTR_KPARAM_INFO
	.align		4
.L_44:
        /*0128*/ 	.byte	0x04, 0x17
        /*012a*/ 	.short	(.L_46 - .L_45)
.L_45:
        /*012c*/ 	.word	0x00000000
        /*0130*/ 	.short	0x0007
        /*0132*/ 	.short	0x0030
        /*0134*/ 	.byte	0x00, 0xf0, 0x11, 0x00


	//----- nvinfo : EIATTR_KPARAM_INFO
	.align		4
.L_46:
        /*0138*/ 	.byte	0x04, 0x17
        /*013a*/ 	.short	(.L_48 - .L_47)
.L_47:
        /*013c*/ 	.word	0x00000000
        /*0140*/ 	.short	0x0006
        /*0142*/ 	.short	0x002c
        /*0144*/ 	.byte	0x00, 0xf0, 0x11, 0x00


	//----- nvinfo : EIATTR_KPARAM_INFO
	.align		4
.L_48:
        /*0148*/ 	.byte	0x04, 0x17
        /*014a*/ 	.short	(.L_50 - .L_49)
.L_49:
        /*014c*/ 	.word	0x00000000
        /*0150*/ 	.short	0x0005
        /*0152*/ 	.short	0x0028
        /*0154*/ 	.byte	0x00, 0xf0, 0x11, 0x00


	//----- nvinfo : EIATTR_KPARAM_INFO
	.align		4
.L_50:
        /*0158*/ 	.byte	0x04, 0x17
        /*015a*/ 	.short	(.L_52 - .L_51)
.L_51:
        /*015c*/ 	.word	0x00000000
        /*0160*/ 	.short	0x0004
        /*0162*/ 	.short	0x0020
        /*0164*/ 	.byte	0x00, 0xf4, 0x21, 0x00


	//----- nvinfo : EIATTR_KPARAM_INFO
	.align		4
.L_52:
        /*0168*/ 	.byte	0x04, 0x17
        /*016a*/ 	.short	(.L_54 - .L_53)
.L_53:
        /*016c*/ 	.word	0x00000000
        /*0170*/ 	.short	0x0003
        /*0172*/ 	.short	0x0018
        /*0174*/ 	.byte	0x00, 0xf4, 0x21, 0x00


	//----- nvinfo : EIATTR_KPARAM_INFO
	.align		4
.L_54:
        /*0178*/ 	.byte	0x04, 0x17
        /*017a*/ 	.short	(.L_56 - .L_55)
.L_55:
        /*017c*/ 	.word	0x00000000
        /*0180*/ 	.short	0x0002
        /*0182*/ 	.short	0x0010
        /*0184*/ 	.byte	0x00, 0xf4, 0x21, 0x00


	//----- nvinfo : EIATTR_KPARAM_INFO
	.align		4
.L_56:
        /*0188*/ 	.byte	0x04, 0x17
        /*018a*/ 	.short	(.L_58 - .L_57)
.L_57:
        /*018c*/ 	.word	0x00000000
        /*0190*/ 	.short	0x0001
        /*0192*/ 	.short	0x0008
        /*0194*/ 	.byte	0x00, 0xf4, 0x21, 0x00


	//----- nvinfo : EIATTR_KPARAM_INFO
	.align		4
.L_58:
        /*0198*/ 	.byte	0x04, 0x17
        /*019a*/ 	.short	(.L_60 - .L_59)
.L_59:
        /*019c*/ 	.word	0x00000000
        /*01a0*/ 	.short	0x0000
        /*01a2*/ 	.short	0x0000
        /*01a4*/ 	.byte	0x00, 0xf4, 0x21, 0x00


	//----- nvinfo : EIATTR_SPARSE_MMA_MASK
	.align		4
.L_60:
        /*01a8*/ 	.byte	0x03, 0x50
        /*01aa*/ 	.short	0x0000


	//----- nvinfo : EIATTR_MAXREG_COUNT
	.align		4
        /*01ac*/ 	.byte	0x03, 0x1b
        /*01ae*/ 	.short	0x00ff


	//----- nvinfo : EIATTR_NUM_BARRIERS
	.align		4
        /*01b0*/ 	.byte	0x02, 0x4c
        /*01b2*/ 	.byte	0x01
	.zero		1


	//----- nvinfo : EIATTR_ANNOTATIONS
	.align		4
        /*01b4*/ 	.byte	0x04, 0x55
        /*01b6*/ 	.short	(.L_62 - .L_61)


	//   ....[0]....
.L_61:
        /*01b8*/ 	.word	0x00000001
        /*01bc*/ 	.byte	0x80, 0x10, 0x00, 0x00, 0x01, 0x00, 0x00, 0x00, 0xc0, 0x10, 0x00, 0x00, 0x01, 0x00, 0x00, 0x00
        /* <DEDUP_REMOVED lines=88> */
        /*074c*/ 	.byte	0x40, 0x56, 0x00, 0x00, 0x01, 0x00, 0x00, 0x00, 0x80, 0x56, 0x00, 0x00


	//----- nvinfo : EIATTR_MERCURY_ISA_VERSION
	.align		4
.L_62:
        /*0758*/ 	.byte	0x03, 0x5f
        /*075a*/ 	.short	0x0101


	//----- nvinfo : EIATTR_COOP_GROUP_MASK_REGIDS
	.align		4
        /*075c*/ 	.byte	0x04, 0x29
        /*075e*/ 	.short	(.L_64 - .L_63)


	//   ....[0]....
.L_63:
        /*0760*/ 	.word	0xffffffff


	//   ....[1]....
        /*0764*/ 	.word	0xffffffff


	//   ....[2]....
        /*0768*/ 	.word	0xffffffff


	//   ....[3]....
        /*076c*/ 	.word	0xffffffff


	//   ....[4]....
        /*0770*/ 	.word	0xffffffff


	//   ....[5]....
        /*0774*/ 	.word	0xffffffff


	//   ....[6]....
        /*0778*/ 	.word	0xffffffff


	//   ....[7]....
        /*077c*/ 	.word	0xffffffff


	//----- nvinfo : EIATTR_COOP_GROUP_INSTR_OFFSETS
	.align		4
.L_64:
        /*0780*/ 	.byte	0x04, 0x28
        /*0782*/ 	.short	(.L_66 - .L_65)


	//   ....[0]....
.L_65:
        /*0784*/ 	.word	0x00005e50


	//   ....[1]....
        /*0788*/ 	.word	0x00005ec0


	//   ....[2]....
        /*078c*/ 	.word	0x00006690


	//   ....[3]....
        /*0790*/ 	.word	0x000066b0


	//   ....[4]....
        /*0794*/ 	.word	0x00007d40


	//   ....[5]....
        /*0798*/ 	.word	0x00007d60


	//   ....[6]....
        /*079c*/ 	.word	0x00007d90


	//   ....[7]....
        /*07a0*/ 	.word	0x00007dc0


	//----- nvinfo : EIATTR_EXIT_INSTR_OFFSETS
	.align		4
.L_66:
        /*07a4*/ 	.byte	0x04, 0x1c
        /*07a6*/ 	.short	(.L_68 - .L_67)


	//   ....[0]....
.L_67:
        /*07a8*/ 	.word	0x00009930


	//   ....[1]....
        /*07ac*/ 	.word	0x00009960


	//----- nvinfo : EIATTR_REQNTID
	.align		4
.L_68:
        /*07b0*/ 	.byte	0x04, 0x10
        /*07b2*/ 	.short	(.L_70 - .L_69)
.L_69:
        /*07b4*/ 	.word	0x00000080
        /*07b8*/ 	.word	0x00000001
        /*07bc*/ 	.word	0x00000001


	//----- nvinfo : EIATTR_CBANK_PARAM_SIZE
	.align		4
.L_70:
        /*07c0*/ 	.byte	0x03, 0x19
        /*07c2*/ 	.short	0x0088


	//----- nvinfo : EIATTR_PARAM_CBANK
	.align		4
        /*07c4*/ 	.byte	0x04, 0x0a
        /*07c6*/ 	.short	(.L_72 - .L_71)
	.align		4
.L_71:
        /*07c8*/ 	.word	index@(.nv.constant0.attn_fwd)
        /*07cc*/ 	.short	0x0210
        /*07ce*/ 	.short	0x0088


	//----- nvinfo : EIATTR_SW_WAR
	.align		4
.L_72:
        /*07d0*/ 	.byte	0x04, 0x36
        /*07d2*/ 	.short	(.L_74 - .L_73)
.L_73:
        /*07d4*/ 	.word	0x00000008
.L_74:


//--------------------- .nv.callgraph             --------------------------
	.section	.nv.callgraph,"",@"SHT_CUDA_CALLGRAPH"
	.align	4
	.sectionentsize	8
	.align		4
        /*0000*/ 	.word	0x00000000
	.align		4
        /*0004*/ 	.word	0xffffffff
	.align		4
        /*0008*/ 	.word	0x00000000
	.align		4
        /*000c*/ 	.word	0xfffffffe
	.align		4
        /*0010*/ 	.word	0x00000000
	.align		4
        /*0014*/ 	.word	0xfffffffd
	.align		4
        /*0018*/ 	.word	0x00000000
	.align		4
        /*001c*/ 	.word	0xfffffffc


//--------------------- .nv.constant4             --------------------------
	.section	.nv.constant4,"a",@progbits
	.align	8
	.align		8
.nv.constant4:
        /*0000*/ 	.dword	_$_str


//--------------------- .text.attn_fwd            --------------------------
	.section	.text.attn_fwd,"ax",@progbits
	.align	128
        .global         attn_fwd
        .type           attn_fwd,@function
        .size           attn_fwd,(.L_x_3 - attn_fwd)
        .other          attn_fwd,@"STO_CUDA_ENTRY STV_DEFAULT"
attn_fwd:
.text.attn_fwd:
[----:B------:R-:W0:Y:S01]  /*0000*/  LDC R1, c[0x0][0x28] ;  /* 0x00000a00ff017b82 */ /* 0x000e220000000800 */
[----:B------:R-:W1:Y:S07]  /*0010*/  S2R R2, SR_CTAID.X ;  /* 0x0000000000027919 */ /* 0x000e6e0000002500 */
[----:B------:R-:W2:Y:S01]  /*0020*/  S2UR UR7, SR_CTAID.Y ;  /* 0x00000000000779c3 */ /* 0x000ea20000002600 */
[----:B------:R-:W-:Y:S01]  /*0030*/  ULDC.64 UR4, c[0x0][0x240] ;  /* 0x0000900000047ab9 */ /* 0x000fe20000000a00 */
[----:B------:R-:W-:Y:S01]  /*0040*/  ULDC.64 UR14, c[0x0][0x208] ;  /* 0x00008200000e7ab9 */ /* 0x000fe20000000a00 */
[----:B------:R-:W3:Y:S01]  /*0050*/  S2R R47, SR_TID.X ;  /* 0x00000000002f7919 */ /* 0x000ee20000002100 */
[----:B0-----:R-:W-:-:S04]  /*0060*/  VIADD R1, R1, 0xfffffd30 ;  /* 0xfffffd3001017836 */ /* 0x001fc80000000000 */
[----:B------:R-:W0:Y:S08]  /*0070*/  LDC R53, c[0x0][0x248] ;  /* 0x00009200ff357b82 */ /* 0x000e300000000800 */
[----:B------:R-:W4:Y:S01]  /*0080*/  LDC.64 R50, c[0x0][0x210] ;  /* 0x00008400ff327b82 */ /* 0x000f220000000a00 */
[----:B--2---:R-:W-:-:S04]  /*0090*/  UIMAD UR4, UR7, UR4, URZ ;  /* 0x00000004070472a4 */ /* 0x004fc8000f8e023f */
[----:B------:R-:W-:Y:S01]  /*00a0*/  USHF.L.U32 UR6, UR4, 0x1, URZ ;  /* 0x0000000104067899 */ /* 0x000fe2000800063f */
[----:B-1----:R-:W-:Y:S01]  /*00b0*/  IMAD.SHL.U32 R2, R2, 0x40, RZ ;  /* 0x0000004002027824 */ /* 0x002fe200078e00ff */
[----:B---3--:R-:W-:-:S04]  /*00c0*/  SHF.R.U32.HI R18, RZ, 0x6, R47 ;  /* 0x00000006ff127819 */ /* 0x008fc8000001162f */
[----:B------:R-:W-:Y:S02]  /*00d0*/  LOP3.LUT R0, R2, 0x3f, R47, 0xf8, !PT ;  /* 0x0000003f02007812 */ /* 0x000fe400078ef82f */
[----:B------:R-:W-:-:S03]  /*00e0*/  SGXT.U32 R18, R18, 0x1 ;  /* 0x000000011212781a */ /* 0x000fc60000000000 */
[----:B------:R-:W-:Y:S01]  /*00f0*/  IMAD R0, R0, UR5, RZ ;  /* 0x0000000500007c24 */ /* 0x000fe2000f8e02ff */
[----:B------:R-:W-:Y:S01]  /*0100*/  UIMAD.WIDE UR4, UR4, 0x2, URZ ;  /* 0x00000002040478a5 */ /* 0x000fe2000f8e023f */
[----:B0-----:R-:W-:Y:S02]  /*0110*/  IMAD R5, R18, R53, RZ ;  /* 0x0000003512057224 */ /* 0x001fe400078e02ff */
[C---:B------:R-:W-:Y:S02]  /*0120*/  IMAD.SHL.U32 R3, R0.reuse, 0x2, RZ ;  /* 0x0000000200037824 */ /* 0x040fe400078e00ff */
[----:B------:R-:W-:-:S03]  /*0130*/  IMAD.HI R0, R0, 0x2, RZ ;  /* 0x0000000200007827 */ /* 0x000fc600078e02ff */
[----:B----4-:R-:W-:Y:S01]  /*0140*/  IADD3 R49, P0, P1, R3, UR6, R50 ;  /* 0x0000000603317c10 */ /* 0x010fe2000f91e032 */
[----:B------:R-:W-:-:S03]  /*0150*/  IMAD R3, R53, 0x2, R5 ;  /* 0x0000000235037824 */ /* 0x000fc600078e0205 */
[----:B------:R-:W-:Y:S01]  /*0160*/  IADD3.X R51, R0, UR5, R51, P0, P1 ;  /* 0x0000000500337c10 */ /* 0x000fe200087e2433 */
[----:B------:R-:W-:Y:S01]  /*0170*/  IMAD R0, R53, 0x2, R3 ;  /* 0x0000000235007824 */ /* 0x000fe200078e0203 */
[-C--:B------:R-:W-:Y:S02]  /*0180*/  LEA R4, P0, R5, R49.reuse, 0x1 ;  /* 0x0000003105047211 */ /* 0x080fe400078008ff */
[----:B------:R-:W-:Y:S01]  /*0190*/  LEA R6, P1, R3, R49, 0x1 ;  /* 0x0000003103067211 */ /* 0x000fe200078208ff */
[----:B------:R-:W-:Y:S01]  /*01a0*/  IMAD R11, R53, 0x2, R0 ;  /* 0x00000002350b7824 */ /* 0x000fe200078e0200 */
[----:B------:R-:W-:Y:S02]  /*01b0*/  LEA.HI.X.SX32 R5, R5, R51, 0x1, P0 ;  /* 0x0000003305057211 */ /* 0x000fe400000f0eff */
[C---:B------:R-:W-:Y:S02]  /*01c0*/  LEA R8, P0, R0.reuse, R49, 0x1 ;  /* 0x0000003100087211 */ /* 0x040fe400078008ff */
[-C--:B------:R-:W-:Y:S01]  /*01d0*/  LEA.HI.X.SX32 R7, R3, R51.reuse, 0x1, P1 ;  /* 0x0000003303077211 */ /* 0x080fe200008f0eff */
[----:B------:R0:W2:Y:S01]  /*01e0*/  LDG.E.U16 R21, desc[UR14][R4.64] ;  /* 0x0000000e04157981 */ /* 0x0000a2000c1e1500 */
[----:B------:R-:W-:Y:S01]  /*01f0*/  LEA.HI.X.SX32 R9, R0, R51, 0x1, P0 ;  /* 0x0000003300097211 */ /* 0x000fe200000f0eff */
[----:B------:R-:W-:Y:S01]  /*0200*/  IMAD R0, R53, 0x2, R11 ;  /* 0x0000000235007824 */ /* 0x000fe200078e020b */
[-C--:B------:R-:W-:Y:S01]  /*0210*/  LEA R10, P0, R11, R49.reuse, 0x1 ;  /* 0x000000310b0a7211 */ /* 0x080fe200078008ff */
[----:B------:R1:W3:Y:S02]  /*0220*/  LDG.E.U16 R22, desc[UR14][R6.64] ;  /* 0x0000000e06167981 */ /* 0x0002e4000c1e1500 */
[----:B------:R-:W-:Y:S01]  /*0230*/  IMAD R3, R53, 0x2, R0 ;  /* 0x0000000235037824 */ /* 0x000fe200078e0200 */
[----:B------:R-:W-:Y:S01]  /*0240*/  LEA R12, P1, R0, R49, 0x1 ;  /* 0x00000031000c7211 */ /* 0x000fe200078208ff */
[----:B------:R4:W5:Y:S01]  /*0250*/  LDG.E.U16 R23, desc[UR14][R8.64] ;  /* 0x0000000e08177981 */ /* 0x000962000c1e1500 */
[----:B------:R-:W-:-:S02]  /*0260*/  LEA.HI.X.SX32 R11, R11, R51, 0x1, P0 ;  /* 0x000000330b0b7211 */ /* 0x000fc400000f0eff */
[----:B------:R-:W-:Y:S01]  /*0270*/  LEA.HI.X.SX32 R13, R0, R51, 0x1, P1 ;  /* 0x00000033000d7211 */ /* 0x000fe200008f0eff */
[----:B------:R-:W-:Y:S01]  /*0280*/  IMAD R0, R53, 0x2, R3 ;  /* 0x0000000235007824 */ /* 0x000fe200078e0203 */
[C---:B------:R-:W-:Y:S01]  /*0290*/  LEA R14, P0, R3.reuse, R49, 0x1 ;  /* 0x00000031030e7211 */ /* 0x040fe200078008ff */
[----:B------:R4:W5:Y:S03]  /*02a0*/  LDG.E.U16 R24, desc[UR14][R10.64] ;  /* 0x0000000e0a187981 */ /* 0x000966000c1e1500 */
[----:B------:R-:W-:Y:S01]  /*02b0*/  LEA.HI.X.SX32 R15, R3, R51, 0x1, P0 ;  /* 0x00000033030f7211 */ /* 0x000fe200000f0eff */
[C---:B------:R-:W-:Y:S01]  /*02c0*/  IMAD R3, R53.reuse, 0x2, R0 ;  /* 0x0000000235037824 */ /* 0x040fe200078e0200 */
[C---:B0-----:R-:W-:Y:S01]  /*02d0*/  LEA R4, P0, R0.reuse, R49, 0x1 ;  /* 0x0000003100047211 */ /* 0x041fe200078008ff */
[----:B------:R0:W3:Y:S03]  /*02e0*/  LDG.E.U16 R25, desc[UR14][R12.64] ;  /* 0x0000000e0c197981 */ /* 0x0000e6000c1e1500 */
[----:B------:R-:W-:Y:S01]  /*02f0*/  LEA.HI.X.SX32 R5, R0, R51, 0x1, P0 ;  /* 0x0000003300057211 */ /* 0x000fe200000f0eff */
[----:B------:R-:W-:Y:S01]  /*0300*/  IMAD R0, R53, 0x2, R3 ;  /* 0x0000000235007824 */ /* 0x000fe200078e0203 */
[-C--:B-1----:R-:W-:Y:S01]  /*0310*/  LEA R6, P0, R3, R49.reuse, 0x1 ;  /* 0x0000003103067211 */ /* 0x082fe200078008ff */
[----:B------:R-:W5:Y:S02]  /*0320*/  LDG.E.U16 R26, desc[UR14][R14.64] ;  /* 0x0000000e0e1a7981 */ /* 0x000f64000c1e1500 */
[----:B------:R-:W-:Y:S01]  /*0330*/  IMAD R16, R53, 0x2, R0 ;  /* 0x0000000235107824 */ /* 0x000fe200078e0200 */
[----:B----4-:R-:W-:Y:S01]  /*0340*/  LEA R8, P1, R0, R49, 0x1 ;  /* 0x0000003100087211 */ /* 0x010fe200078208ff */
[----:B------:R1:W4:Y:S01]  /*0350*/  LDG.E.U16 R27, desc[UR14][R4.64] ;  /* 0x0000000e041b7981 */ /* 0x000322000c1e1500 */
[----:B------:R-:W-:-:S02]  /*0360*/  LEA.HI.X.SX32 R7, R3, R51, 0x1, P0 ;  /* 0x0000003303077211 */ /* 0x000fc400000f0eff */
[----:B------:R-:W-:Y:S01]  /*0370*/  LEA.HI.X.SX32 R9, R0, R51, 0x1, P1 ;  /* 0x0000003300097211 */ /* 0x000fe200008f0eff */
[C---:B------:R-:W-:Y:S01]  /*0380*/  IMAD R0, R53.reuse, 0x2, R16 ;  /* 0x0000000235007824 */ /* 0x040fe200078e0210 */
[C---:B------:R-:W-:Y:S01]  /*0390*/  LEA R10, P0, R16.reuse, R49, 0x1 ;  /* 0x00000031100a7211 */ /* 0x040fe200078008ff */
[----:B------:R1:W4:Y:S03]  /*03a0*/  LDG.E.U16 R28, desc[UR14][R6.64] ;  /* 0x0000000e061c7981 */ /* 0x000326000c1e1500 */
[----:B------:R-:W-:Y:S01]  /*03b0*/  LEA.HI.X.SX32 R11, R16, R51, 0x1, P0 ;  /* 0x00000033100b7211 */ /* 0x000fe200000f0eff */
[C---:B------:R-:W-:Y:S01]  /*03c0*/  IMAD R3, R53.reuse, 0x2, R0 ;  /* 0x0000000235037824 */ /* 0x040fe200078e0200 */
[C---:B0-----:R-:W-:Y:S01]  /*03d0*/  LEA R12, P0, R0.reuse, R49, 0x1 ;  /* 0x00000031000c7211 */ /* 0x041fe200078008ff */
[----:B------:R0:W5:Y:S03]  /*03e0*/  LDG.E.U16 R29, desc[UR14][R8.64] ;  /* 0x0000000e081d7981 */ /* 0x000166000c1e1500 */
[----:B------:R-:W-:Y:S01]  /*03f0*/  LEA.HI.X.SX32 R13, R0, R51, 0x1, P0 ;  /* 0x00000033000d7211 */ /* 0x000fe200000f0eff */
[----:B------:R-:W-:Y:S01]  /*0400*/  IMAD R0, R53, 0x2, R3 ;  /* 0x0000000235007824 */ /* 0x000fe200078e0203 */
[-C--:B-1----:R-:W-:Y:S01]  /*0410*/  LEA R4, P0, R3, R49.reuse, 0x1 ;  /* 0x0000003103047211 */ /* 0x082fe200078008ff */
[----:B------:R1:W4:Y:S02]  /*0420*/  LDG.E.U16 R30, desc[UR14][R10.64] ;  /* 0x0000000e0a1e7981 */ /* 0x000324000c1e1500 */
[----:B------:R-:W-:Y:S01]  /*0430*/  IMAD R16, R53, 0x2, R0 ;  /* 0x0000000235107824 */ /* 0x000fe200078e0200 */
[----:B------:R-:W-:Y:S01]  /*0440*/  LEA R14, P1, R0, R49, 0x1 ;  /* 0x00000031000e7211 */ /* 0x000fe200078208ff */
[----:B------:R-:W4:Y:S01]  /*0450*/  LDG.E.U16 R31, desc[UR14][R12.64] ;  /* 0x0000000e0c1f7981 */ /* 0x000f22000c1e1500 */
[----:B------:R-:W-:-:S02]  /*0460*/  LEA.HI.X.SX32 R5, R3, R51, 0x1, P0 ;  /* 0x0000003303057211 */ /* 0x000fc400000f0eff */
[----:B------:R-:W-:Y:S01]  /*0470*/  LEA.HI.X.SX32 R15, R0, R51, 0x1, P1 ;  /* 0x00000033000f7211 */ /* 0x000fe200008f0eff */
[C---:B------:R-:W-:Y:S01]  /*0480*/  IMAD R0, R53.reuse, 0x2, R16 ;  /* 0x0000000235007824 */ /* 0x040fe200078e0210 */
[C---:B------:R-:W-:Y:S01]  /*0490*/  LEA R6, P0, R16.reuse, R49, 0x1 ;  /* 0x0000003110067211 */ /* 0x040fe200078008ff */
[----:B------:R1:W4:Y:S02]  /*04a0*/  LDG.E.U16 R32, desc[UR14][R4.64] ;  /* 0x0000000e04207981 */ /* 0x000324000c1e1500 */
[C---:B------:R-:W-:Y:S01]  /*04b0*/  IMAD R3, R53.reuse, 0x2, R0 ;  /* 0x0000000235037824 */ /* 0x040fe200078e0200 */
[----:B------:R-:W-:Y:S01]  /*04c0*/  LEA.HI.X.SX32 R7, R16, R51, 0x1, P0 ;  /* 0x0000003310077211 */ /* 0x000fe200000f0eff */
[----:B------:R1:W4:Y:S01]  /*04d0*/  LDG.E.U16 R33, desc[UR14][R14.64] ;  /* 0x0000000e0e217981 */ /* 0x000322000c1e1500 */
[C---:B0-----:R-:W-:Y:S01]  /*04e0*/  LEA R8, P0, R0.reuse, R49, 0x1 ;  /* 0x0000003100087211 */ /* 0x041fe200078008ff */
[C---:B------:R-:W-:Y:S02]  /*04f0*/  IMAD R16, R53.reuse, 0x2, R3 ;  /* 0x0000000235107824 */ /* 0x040fe400078e0203 */
[----:B------:R0:W4:Y:S01]  /*0500*/  LDG.E.U16 R34, desc[UR14][R6.64] ;  /* 0x0000000e06227981 */ /* 0x000122000c1e1500 */
[----:B------:R-:W-:Y:S01]  /*0510*/  LEA.HI.X.SX32 R9, R0, R51, 0x1, P0 ;  /* 0x0000003300097211 */ /* 0x000fe200000f0eff */
[----:B------:R-:W-:Y:S01]  /*0520*/  IMAD R0, R53, 0x2, R16 ;  /* 0x0000000235007824 */ /* 0x000fe200078e0210 */
[----:B-1----:R-:W-:-:S03]  /*0530*/  LEA R10, P0, R3, R49, 0x1 ;  /* 0x00000031030a7211 */ /* 0x002fc600078008ff */
[----:B------:R-:W-:Y:S01]  /*0540*/  IMAD R17, R53, 0x2, R0 ;  /* 0x0000000235117824 */ /* 0x000fe200078e0200 */
[----:B------:R-:W-:Y:S01]  /*0550*/  LEA.HI.X.SX32 R11, R3, R51, 0x1, P0 ;  /* 0x00000033030b7211 */ /* 0x000fe200000f0eff */
[----:B------:R1:W4:Y:S02]  /*0560*/  LDG.E.U16 R35, desc[UR14][R8.64] ;  /* 0x0000000e08237981 */ /* 0x000324000c1e1500 */
[C---:B------:R-:W-:Y:S01]  /*0570*/  IMAD R3, R53.reuse, 0x2, R17 ;  /* 0x0000000235037824 */ /* 0x040fe200078e0211 */
[-C--:B------:R-:W-:Y:S01]  /*0580*/  LEA R4, P0, R0, R49.reuse, 0x1 ;  /* 0x0000003100047211 */ /* 0x080fe200078008ff */
[----:B------:R-:W4:Y:S02]  /*0590*/  LDG.E.U16 R36, desc[UR14][R10.64] ;  /* 0x0000000e0a247981 */ /* 0x000f24000c1e1500 */
[C---:B------:R-:W-:Y:S01]  /*05a0*/  IMAD R15, R53.reuse, 0x2, R3 ;  /* 0x00000002350f7824 */ /* 0x040fe200078e0203 */
[----:B------:R-:W-:Y:S02]  /*05b0*/  LEA R12, P1, R16, R49, 0x1 ;  /* 0x00000031100c7211 */ /* 0x000fe400078208ff */
[-C--:B------:R-:W-:Y:S01]  /*05c0*/  LEA.HI.X.SX32 R5, R0, R51.reuse, 0x1, P0 ;  /* 0x0000003300057211 */ /* 0x080fe200000f0eff */
[----:B------:R-:W-:Y:S01]  /*05d0*/  IMAD R0, R53, 0x2, R15 ;  /* 0x0000000235007824 */ /* 0x000fe200078e020f */
[----:B------:R-:W-:-:S03]  /*05e0*/  LEA.HI.X.SX32 R13, R16, R51, 0x1, P1 ;  /* 0x00000033100d7211 */ /* 0x000fc600008f0eff */
[----:B------:R-:W-:Y:S01]  /*05f0*/  IMAD R16, R53, 0x2, R0 ;  /* 0x0000000235107824 */ /* 0x000fe200078e0200 */
[----:B0-----:R-:W-:Y:S01]  /*0600*/  LEA R6, P0, R17, R49, 0x1 ;  /* 0x0000003111067211 */ /* 0x001fe200078008ff */
[----:B------:R0:W4:Y:S02]  /*0610*/  LDG.E.U16 R37, desc[UR14][R12.64] ;  /* 0x0000000e0c257981 */ /* 0x000124000c1e1500 */
[----:B------:R-:W-:Y:S01]  /*0620*/  IMAD R19, R53, 0x2, R16 ;  /* 0x0000000235137824 */ /* 0x000fe200078e0210 */
[----:B------:R-:W-:Y:S01]  /*0630*/  LEA.HI.X.SX32 R7, R17, R51, 0x1, P0 ;  /* 0x0000003311077211 */ /* 0x000fe200000f0eff */
[----:B------:R0:W4:Y:S01]  /*0640*/  LDG.E.U16 R38, desc[UR14][R4.64] ;  /* 0x0000000e04267981 */ /* 0x000122000c1e1500 */
[CC--:B-1----:R-:W-:Y:S02]  /*0650*/  LEA R8, P0, R0.reuse, R49.reuse, 0x1 ;  /* 0x0000003100087211 */ /* 0x0c2fe400078008ff */
[----:B------:R-:W-:Y:S01]  /*0660*/  LEA R14, P1, R15, R49, 0x1 ;  /* 0x000000310f0e7211 */ /* 0x000fe200078208ff */
[----:B------:R1:W4:Y:S01]  /*0670*/  LDG.E.U16 R39, desc[UR14][R6.64] ;  /* 0x0000000e06277981 */ /* 0x000322000c1e1500 */
[----:B0-----:R-:W-:Y:S01]  /*0680*/  IMAD R13, R53, 0x2, R19 ;  /* 0x00000002350d7824 */ /* 0x001fe200078e0213 */
[----:B------:R-:W-:-:S03]  /*0690*/  LEA.HI.X.SX32 R9, R0, R51, 0x1, P0 ;  /* 0x0000003300097211 */ /* 0x000fc600000f0eff */
[C---:B------:R-:W-:Y:S01]  /*06a0*/  IMAD R0, R53.reuse, 0x2, R13 ;  /* 0x0000000235007824 */ /* 0x040fe200078e020d */
[----:B------:R-:W-:Y:S01]  /*06b0*/  LEA R10, P0, R16, R49, 0x1 ;  /* 0x00000031100a7211 */ /* 0x000fe200078008ff */
[----:B------:R-:W4:Y:S02]  /*06c0*/  LDG.E.U16 R41, desc[UR14][R8.64] ;  /* 0x0000000e08297981 */ /* 0x000f24000c1e1500 */
[----:B------:R-:W-:Y:S01]  /*06d0*/  IMAD R4, R53, 0x2, R0 ;  /* 0x0000000235047824 */ /* 0x000fe200078e0200 */
[----:B------:R-:W-:-:S03]  /*06e0*/  LEA.HI.X.SX32 R15, R15, R51, 0x1, P1 ;  /* 0x000000330f0f7211 */ /* 0x000fc600008f0eff */
[----:B------:R-:W-:Y:S01]  /*06f0*/  IMAD R20, R53, 0x2, R4 ;  /* 0x0000000235147824 */ /* 0x000fe200078e0204 */
[----:B------:R-:W-:Y:S01]  /*0700*/  LEA R12, P1, R13, R49, 0x1 ;  /* 0x000000310d0c7211 */ /* 0x000fe200078208ff */
[----:B------:R0:W4:Y:S01]  /*0710*/  LDG.E.U16 R40, desc[UR14][R14.64] ;  /* 0x0000000e0e287981 */ /* 0x000122000c1e1500 */
[----:B------:R-:W-:Y:S01]  /*0720*/  LEA.HI.X.SX32 R11, R16, R51, 0x1, P0 ;  /* 0x00000033100b7211 */ /* 0x000fe200000f0eff */
[----:B------:R-:W-:Y:S01]  /*0730*/  IMAD R5, R53, 0x2, R20 ;  /* 0x0000000235057824 */ /* 0x000fe200078e0214 */
[C---:B-1----:R-:W-:Y:S02]  /*0740*/  LEA R6, P0, R0.reuse, R49, 0x1 ;  /* 0x0000003100067211 */ /* 0x042fe400078008ff */
[-C--:B------:R-:W-:Y:S01]  /*0750*/  LEA.HI.X.SX32 R13, R13, R51.reuse, 0x1, P1 ;  /* 0x000000330d0d7211 */ /* 0x080fe200008f0eff */
[----:B------:R1:W4:Y:S01]  /*0760*/  LDG.E.U16 R42, desc[UR14][R10.64] ;  /* 0x0000000e0a2a7981 */ /* 0x000322000c1e1500 */
[----:B------:R-:W-:Y:S01]  /*0770*/  LEA.HI.X.SX32 R7, R0, R51, 0x1, P0 ;  /* 0x0000003300077211 */ /* 0x000fe200000f0eff */
[----:B------:R-:W-:Y:S01]  /*0780*/  IMAD R0, R53, 0x2, R5 ;  /* 0x0000000235007824 */ /* 0x000fe200078e0205 */
[-C--:B------:R-:W-:Y:S01]  /*0790*/  LEA R16, P1, R5, R49.reuse, 0x1 ;  /* 0x0000003105107211 */ /* 0x080fe200078208ff */
[----:B------:R1:W4:Y:S01]  /*07a0*/  LDG.E.U16 R43, desc[UR14][R12.64] ;  /* 0x0000000e0c2b7981 */ /* 0x000322000c1e1500 */
[----:B0-----:R-:W-:-:S02]  /*07b0*/  LEA R14, P0, R4, R49, 0x1 ;  /* 0x00000031040e7211 */ /* 0x001fc400078008ff */
[-C--:B------:R-:W-:Y:S01]  /*07c0*/  LEA.HI.X.SX32 R17, R5, R51.reuse, 0x1, P1 ;  /* 0x0000003305117211 */ /* 0x080fe200008f0eff */
[----:B------:R-:W-:Y:S01]  /*07d0*/  IMAD R5, R53, 0x2, R0 ;  /* 0x0000000235057824 */ /* 0x000fe200078e0200 */
[----:B------:R-:W-:Y:S01]  /*07e0*/  LEA.HI.X.SX32 R15, R4, R51, 0x1, P0 ;  /* 0x00000033040f7211 */ /* 0x000fe200000f0eff */
[----:B------:R0:W4:Y:S01]  /*07f0*/  LDG.E.U16 R44, desc[UR14][R6.64] ;  /* 0x0000000e062c7981 */ /* 0x000122000c1e1500 */
[CC--:B-1----:R-:W-:Y:S02]  /*0800*/  LEA R10, P0, R0.reuse, R49.reuse, 0x1 ;  /* 0x00000031000a7211 */ /* 0x0c2fe400078008ff */
[----:B------:R-:W-:Y:S01]  /*0810*/  LEA R12, P1, R5, R49, 0x1 ;  /* 0x00000031050c7211 */ /* 0x000fe200078208ff */
[----:B------:R1:W4:Y:S01]  /*0820*/  LDG.E.U16 R45, desc[UR14][R16.64] ;  /* 0x0000000e102d7981 */ /* 0x000322000c1e1500 */
[----:B------:R-:W-:Y:S02]  /*0830*/  LEA.HI.X.SX32 R11, R0, R51, 0x1, P0 ;  /* 0x00000033000b7211 */ /* 0x000fe400000f0eff */
[----:B------:R-:W-:Y:S01]  /*0840*/  LEA R4, P0, R3, R49, 0x1 ;  /* 0x0000003103047211 */ /* 0x000fe200078008ff */
[----:B------:R-:W-:Y:S01]  /*0850*/  IMAD R0, R53, 0x2, R5 ;  /* 0x0000000235007824 */ /* 0x000fe200078e0205 */
[-C--:B------:R-:W-:Y:S01]  /*0860*/  LEA.HI.X.SX32 R13, R5, R51.reuse, 0x1, P1 ;  /* 0x00000033050d7211 */ /* 0x080fe200008f0eff */
[----:B------:R-:W4:Y:S01]  /*0870*/  LDG.E.U16 R14, desc[UR14][R14.64] ;  /* 0x0000000e0e0e7981 */ /* 0x000f22000c1e1500 */
[----:B------:R-:W-:-:S02]  /*0880*/  LEA.HI.X.SX32 R5, R3, R51, 0x1, P0 ;  /* 0x0000003303057211 */ /* 0x000fc400000f0eff */
[CC--:B0-----:R-:W-:Y:S01]  /*0890*/  LEA R6, P0, R19.reuse, R49.reuse, 0x1 ;  /* 0x0000003113067211 */ /* 0x0c1fe200078008ff */
[----:B------:R-:W4:Y:S01]  /*08a0*/  LDG.E.U16 R11, desc[UR14][R10.64] ;  /* 0x0000000e0a0b7981 */ /* 0x000f22000c1e1500 */
[----:B------:R-:W-:Y:S02]  /*08b0*/  LEA R8, P1, R20, R49, 0x1 ;  /* 0x0000003114087211 */ /* 0x000fe400078208ff */
[----:B------:R-:W-:Y:S01]  /*08c0*/  LEA.HI.X.SX32 R7, R19, R51, 0x1, P0 ;  /* 0x0000003313077211 */ /* 0x000fe200000f0eff */
[----:B------:R0:W4:Y:S01]  /*08d0*/  LDG.E.U16 R12, desc[UR14][R12.64] ;  /* 0x0000000e0c0c7981 */ /* 0x000122000c1e1500 */
[----:B-1----:R-:W-:Y:S02]  /*08e0*/  LEA R16, P0, R0, R49, 0x1 ;  /* 0x0000003100107211 */ /* 0x002fe400078008ff */
[-C--:B------:R-:W-:Y:S01]  /*08f0*/  LEA.HI.X.SX32 R9, R20, R51.reuse, 0x1, P1 ;  /* 0x0000003314097211 */ /* 0x080fe200008f0eff */
[----:B------:R-:W4:Y:S01]  /*0900*/  LDG.E.U16 R5, desc[UR14][R4.64] ;  /* 0x0000000e04057981 */ /* 0x000f22000c1e1500 */
[----:B------:R-:W-:-:S03]  /*0910*/  LEA.HI.X.SX32 R17, R0, R51, 0x1, P0 ;  /* 0x0000003300117211 */ /* 0x000fc600000f0eff */
[----:B------:R-:W4:Y:S04]  /*0920*/  LDG.E.U16 R7, desc[UR14][R6.64] ;  /* 0x0000000e06077981 */ /* 0x000f28000c1e1500 */
[----:B------:R1:W4:Y:S04]  /*0930*/  LDG.E.U16 R10, desc[UR14][R8.64] ;  /* 0x0000000e080a7981 */ /* 0x000328000c1e1500 */
[----:B------:R-:W4:Y:S01]  /*0940*/  LDG.E.U16 R16, desc[UR14][R16.64] ;  /* 0x0000000e10107981 */ /* 0x000f22000c1e1500 */
[----:B------:R-:W1:Y:S01]  /*0950*/  S2UR UR4, SR_CgaCtaId ;  /* 0x00000000000479c3 */ /* 0x000e620000008800 */
[----:B------:R-:W-:-:S02]  /*0960*/  LOP3.LUT R3, R47, 0x3f, RZ, 0xc0, !PT ;  /* 0x0000003f2f037812 */ /* 0x000fc400078ec0ff */
[----:B------:R-:W-:Y:S01]  /*0970*/  SHF.R.S32.HI R0, RZ, 0x6, R47 ;  /* 0x00000006ff007819 */ /* 0x000fe2000001142f */
[----:B------:R-:W-:Y:S02]  /*0980*/  VIADD R120, R2, 0x40 ;  /* 0x0000004002787836 */ /* 0x000fe40000000000 */
[----:B0-----:R-:W-:Y:S01]  /*0990*/  IMAD.SHL.U32 R13, R3, 0x2, RZ ;  /* 0x00000002030d7824 */ /* 0x001fe200078e00ff */
[----:B------:R-:W-:Y:S01]  /*09a0*/  SGXT R0, R0, 0x1 ;  /* 0x000000010000781a */ /* 0x000fe20000000200 */
[----:B------:R-:W-:Y:S01]  /*09b0*/  UMOV UR12, 0x400 ;  /* 0x00000400000c7882 */ /* 0x000fe20000000000 */
[----:B------:R-:W-:Y:S02]  /*09c0*/  ISETP.GE.AND P0, PT, R120, 0x1, PT ;  /* 0x000000017800780c */ /* 0x000fe40003f06270 */
[----:B------:R-:W-:-:S04]  /*09d0*/  LOP3.LUT R0, R13, 0x90, R0, 0x78, !PT ;  /* 0x000000900d007812 */ /* 0x000fc800078e7800 */
[C---:B-1----:R-:W-:Y:S02]  /*09e0*/  LOP3.LUT R9, R0.reuse, 0x20, RZ, 0x3c, !PT ;  /* 0x0000002000097812 */ /* 0x042fe400078e3cff */
[C---:B------:R-:W-:Y:S01]  /*09f0*/  LOP3.LUT R4, R0.reuse, 0x40, RZ, 0x3c, !PT ;  /* 0x0000004000047812 */ /* 0x040fe200078e3cff */
[----:B------:R-:W-:Y:S01]  /*0a00*/  ULEA UR12, UR4, UR12, 0x18 ;  /* 0x0000000c040c7291 */ /* 0x000fe2000f8ec03f */
[----:B------:R-:W-:Y:S01]  /*0a10*/  LOP3.LUT R13, R0, 0x60, RZ, 0x3c, !PT ;  /* 0x00000060000d7812 */ /* 0x000fe200078e3cff */
[----:B------:R-:W-:Y:S01]  /*0a20*/  IMAD.MOV.U32 R6, RZ, RZ, 0x3f800000 ;  /* 0x3f800000ff067424 */ /* 0x000fe200078e00ff */
[----:B------:R-:W-:Y:S01]  /*0a30*/  CS2R R88, SRZ ;  /* 0x0000000000587805 */ /* 0x000fe2000001ff00 */
[----:B------:R-:W-:Y:S01]  /*0a40*/  IMAD.MOV.U32 R8, RZ, RZ, -0x800000 ;  /* 0xff800000ff087424 */ /* 0x000fe200078e00ff */
[----:B------:R-:W-:Y:S02]  /*0a50*/  CS2R R90, SRZ ;  /* 0x00000000005a7805 */ /* 0x000fe4000001ff00 */
[----:B------:R-:W-:-:S02]  /*0a60*/  CS2R R92, SRZ ;  /* 0x00000000005c7805 */ /* 0x000fc4000001ff00 */
[----:B------:R-:W-:Y:S02]  /*0a70*/  CS2R R94, SRZ ;  /* 0x00000000005e7805 */ /* 0x000fe4000001ff00 */
[----:B------:R-:W-:Y:S02]  /*0a80*/  CS2R R96, SRZ ;  /* 0x0000000000607805 */ /* 0x000fe4000001ff00 */
[----:B------:R-:W-:Y:S02]  /*0a90*/  CS2R R98, SRZ ;  /* 0x0000000000627805 */ /* 0x000fe4000001ff00 */
[----:B------:R-:W-:Y:S02]  /*0aa0*/  CS2R R100, SRZ ;  /* 0x0000000000647805 */ /* 0x000fe4000001ff00 */
        /* <DEDUP_REMOVED lines=8> */
[----:B------:R-:W-:Y:S01]  /*0b30*/  CS2R R118, SRZ ;  /* 0x0000000000767805 */ /* 0x000fe2000001ff00 */
[----:B--2---:R-:W-:Y:S04]  /*0b40*/  STS.U16 [R0+UR12+0x4000], R21 ;  /* 0x0040001500007988 */ /* 0x004fe8000800040c */
[----:B---3--:R-:W-:Y:S04]  /*0b50*/  STS.U16 [R0+UR12+0x4400], R25 ;  /* 0x0044001900007988 */ /* 0x008fe8000800040c */
[----:B-----5:R-:W-:Y:S04]  /*0b60*/  STS.U16 [R0+UR12+0x4800], R29 ;  /* 0x0048001d00007988 */ /* 0x020fe8000800040c */
[----:B----4-:R-:W-:Y:S04]  /*0b70*/  STS.U16 [R0+UR12+0x4c00], R33 ;  /* 0x004c002100007988 */ /* 0x010fe8000800040c */
[----:B------:R-:W-:Y:S04]  /*0b80*/  STS.U16 [R0+UR12+0x5000], R37 ;  /* 0x0050002500007988 */ /* 0x000fe8000800040c */
        /* <DEDUP_REMOVED lines=10> */
[----:B------:R0:W-:Y:S04]  /*0c30*/  STS.U16 [R9+UR12+0x5d00], R11 ;  /* 0x005d000b09007988 */ /* 0x0001e8000800040c */
[----:B------:R-:W-:Y:S04]  /*0c40*/  STS.U16 [R4+UR12+0x4200], R23 ;  /* 0x0042001704007988 */ /* 0x000fe8000800040c */
[----:B------:R-:W-:Y:S04]  /*0c50*/  STS.U16 [R4+UR12+0x4600], R27 ;  /* 0x0046001b04007988 */ /* 0x000fe8000800040c */
[----:B------:R-:W-:Y:S04]  /*0c60*/  STS.U16 [R4+UR12+0x4a00], R31 ;  /* 0x004a001f04007988 */ /* 0x000fe8000800040c */
[----:B------:R-:W-:Y:S04]  /*0c70*/  STS.U16 [R4+UR12+0x4e00], R35 ;  /* 0x004e002304007988 */ /* 0x000fe8000800040c */
[----:B------:R-:W-:Y:S04]  /*0c80*/  STS.U16 [R4+UR12+0x5200], R39 ;  /* 0x0052002704007988 */ /* 0x000fe8000800040c */
[----:B------:R-:W-:Y:S04]  /*0c90*/  STS.U16 [R4+UR12+0x5600], R42 ;  /* 0x0056002a04007988 */ /* 0x000fe8000800040c */
[----:B------:R-:W-:Y:S04]  /*0ca0*/  STS.U16 [R4+UR12+0x5a00], R14 ;  /* 0x005a000e04007988 */ /* 0x000fe8000800040c */
[----:B------:R1:W-:Y:S01]  /*0cb0*/  STS.U16 [R4+UR12+0x5e00], R12 ;  /* 0x005e000c04007988 */ /* 0x0003e2000800040c */
[----:B0-----:R-:W-:-:S03]  /*0cc0*/  IMAD.MOV.U32 R9, RZ, RZ, -0x800000 ;  /* 0xff800000ff097424 */ /* 0x001fc600078e00ff */
[----:B------:R0:W-:Y:S01]  /*0cd0*/  STS.U16 [R13+UR12+0x4300], R24 ;  /* 0x004300180d007988 */ /* 0x0001e2000800040c */
[----:B------:R-:W-:-:S03]  /*0ce0*/  LOP3.LUT R0, R47, 0x7f, RZ, 0xc0, !PT ;  /* 0x0000007f2f007812 */ /* 0x000fc600078ec0ff */
[----:B------:R0:W-:Y:S04]  /*0cf0*/  STS.U16 [R13+UR12+0x4700], R28 ;  /* 0x0047001c0d007988 */ /* 0x0001e8000800040c */
[----:B------:R0:W-:Y:S01]  /*0d00*/  STS.U16 [R13+UR12+0x4b00], R32 ;  /* 0x004b00200d007988 */ /* 0x0001e2000800040c */
[----:B-1----:R-:W-:-:S03]  /*0d10*/  IMAD.MOV.U32 R4, RZ, RZ, 0x3f800000 ;  /* 0x3f800000ff047424 */ /* 0x002fc600078e00ff */
[----:B------:R0:W-:Y:S04]  /*0d20*/  STS.U16 [R13+UR12+0x4f00], R36 ;  /* 0x004f00240d007988 */ /* 0x0001e8000800040c */
[----:B------:R0:W-:Y:S04]  /*0d30*/  STS.U16 [R13+UR12+0x5300], R5 ;  /* 0x005300050d007988 */ /* 0x0001e8000800040c */
[----:B------:R0:W-:Y:S04]  /*0d40*/  STS.U16 [R13+UR12+0x5700], R7 ;  /* 0x005700070d007988 */ /* 0x0001e8000800040c */
[----:B------:R0:W-:Y:S04]  /*0d50*/  STS.U16 [R13+UR12+0x5b00], R10 ;  /* 0x005b000a0d007988 */ /* 0x0001e8000800040c */
[----:B------:R0:W-:Y:S01]  /*0d60*/  STS.U16 [R13+UR12+0x5f00], R16 ;  /* 0x005f00100d007988 */ /* 0x0001e2000800040c */
[----:B------:R-:W-:Y:S05]  /*0d70*/  @!P0 BRA `(.L_x_0) ;  /* 0x0000007000508947 */ /* 0x000fea0003800000 */
[----:B------:R-:W1:Y:S01]  /*0d80*/  LDC.64 R128, c[0x0][0x250] ;  /* 0x00009400ff807b82 */ /* 0x000e620000000a00 */
[--C-:B0-----:R-:W-:Y:S01]  /*0d90*/  SHF.R.U32.HI R5, RZ, 0x2, R47.reuse ;  /* 0x00000002ff057819 */ /* 0x101fe2000001162f */
[----:B------:R-:W-:Y:S01]  /*0da0*/  ULDC UR4, c[0x0][0x258] ;  /* 0x0000960000047ab9 */ /* 0x000fe20000000800 */
[----:B------:R-:W-:Y:S01]  /*0db0*/  SHF.R.U32.HI R4, RZ, 0x1, R47 ;  /* 0x00000001ff047819 */ /* 0x000fe2000001162f */
[----:B------:R-:W-:Y:S01]  /*0dc0*/  IMAD R6, R3, UR4, RZ ;  /* 0x0000000403067c24 */ /* 0x000fe2000f8e02ff */
[----:B------:R-:W-:Y:S01]  /*0dd0*/  SGXT.U32 R5, R5, 0x3 ;  /* 0x000000030505781a */ /* 0x000fe20000000000 */
[----:B------:R-:W-:Y:S01]  /*0de0*/  ULDC.64 UR8, c[0x0][0x218] ;  /* 0x0000860000087ab9 */ /* 0x000fe20000000a00 */
[----:B------:R-:W-:Y:S01]  /*0df0*/  ULDC.64 UR4, c[0x0][0x260] ;  /* 0x0000980000047ab9 */ /* 0x000fe20000000a00 */
[----:B------:R-:W0:Y:S01]  /*0e00*/  LDC R67, c[0x0][0x268] ;  /* 0x00009a00ff437b82 */ /* 0x000e220000000800 */
[----:B------:R-:W-:Y:S01]  /*0e10*/  LOP3.LUT R5, R5, 0x30, R4, 0xf8, !PT ;  /* 0x0000003005057812 */ /* 0x000fe200078ef804 */
[----:B------:R-:W-:-:S02]  /*0e20*/  UIMAD UR4, UR7, UR4, URZ ;  /* 0x00000004070472a4 */ /* 0x000fc4000f8e023f */
[----:B------:R-:W-:Y:S01]  /*0e30*/  USHF.R.U32.HI UR18, URZ, 0x4, UR12 ;  /* 0x000000043f127899 */ /* 0x000fe2000801160c */
[----:B------:R-:W-:Y:S01]  /*0e40*/  LOP3.LUT R2, R5, R2, RZ, 0xfc, !PT ;  /* 0x0000000205027212 */ /* 0x000fe200078efcff */
[C---:B------:R-:W-:Y:S01]  /*0e50*/  IMAD.SHL.U32 R5, R6.reuse, 0x2, RZ ;  /* 0x0000000206057824 */ /* 0x040fe200078e00ff */
[----:B------:R-:W-:Y:S01]  /*0e60*/  USHF.L.U32 UR6, UR4, 0x1, URZ ;  /* 0x0000000104067899 */ /* 0x000fe2000800063f */
[----:B------:R-:W-:Y:S01]  /*0e70*/  IMAD.HI R6, R6, 0x2, RZ ;  /* 0x0000000206067827 */ /* 0x000fe200078e02ff */
[----:B------:R-:W2:Y:S01]  /*0e80*/  LDC.64 R152, c[0x0][0x220] ;  /* 0x00008800ff987b82 */ /* 0x000ea20000000a00 */
[----:B------:R-:W-:Y:S01]  /*0e90*/  USGXT.U32 UR18, UR18, 0xe ;  /* 0x0000000e1212789a */ /* 0x000fe20008000000 */
[----:B------:R-:W-:Y:S01]  /*0ea0*/  ULDC UR13, c[0x0][0x238] ;  /* 0x00008e00000d7ab9 */ /* 0x000fe20000000800 */
[----:B------:R-:W-:Y:S02]  /*0eb0*/  UMOV UR19, 0x40000040 ;  /* 0x4000004000137882 */ /* 0x000fe40000000000 */
[----:B------:R-:W-:Y:S01]  /*0ec0*/  UIADD3 UR10, UP1, UR18, 0x2, URZ ;  /* 0x00000002120a7890 */ /* 0x000fe2000ff3e03f */
[----:B-1----:R-:W-:-:S02]  /*0ed0*/  IMAD R18, R18, R129, RZ ;  /* 0x0000008112127224 */ /* 0x002fc400078e02ff */
[----:B------:R-:W-:Y:S02]  /*0ee0*/  IMAD R3, R128, UR7, RZ ;  /* 0x0000000780037c24 */ /* 0x000fe4000f8e02ff */
[----:B------:R-:W-:Y:S02]  /*0ef0*/  IMAD R8, R129, 0x2, R18 ;  /* 0x0000000281087824 */ /* 0x000fe400078e0212 */
[C---:B------:R-:W-:Y:S02]  /*0f00*/  IMAD.SHL.U32 R4, R3.reuse, 0x2, RZ ;  /* 0x0000000203047824 */ /* 0x040fe400078e00ff */
[----:B------:R-:W-:Y:S01]  /*0f10*/  IMAD.HI R3, R3, 0x2, RZ ;  /* 0x0000000203037827 */ /* 0x000fe200078e02ff */
[----:B------:R-:W-:Y:S02]  /*0f20*/  LEA R10, R129, R8, 0x1 ;  /* 0x00000008810a7211 */ /* 0x000fe400078e08ff */
[----:B------:R-:W-:Y:S01]  /*0f30*/  IADD3 R7, P0, P1, R5, UR8, R4 ;  /* 0x0000000805077c10 */ /* 0x000fe2000f91e004 */
[----:B0-----:R-:W-:Y:S01]  /*0f40*/  IMAD.SHL.U32 R123, R67, 0x2, RZ ;  /* 0x00000002437b7824 */ /* 0x001fe200078e00ff */
[----:B------:R-:W-:Y:S01]  /*0f50*/  UIADD3 UR8, UR12, 0x4000, URZ ;  /* 0x000040000c087890 */ /* 0x000fe2000fffe03f */
[C---:B------:R-:W-:Y:S01]  /*0f60*/  IMAD R12, R129.reuse, 0x2, R10 ;  /* 0x00000002810c7824 */ /* 0x040fe200078e020a */
[----:B------:R-:W-:Y:S01]  /*0f70*/  IADD3.X R9, R6, UR9, R3, P0, P1 ;  /* 0x0000000906097c10 */ /* 0x000fe200087e2403 */
[----:B------:R-:W-:Y:S01]  /*0f80*/  IMAD R3, R0, UR5, RZ ;  /* 0x0000000500037c24 */ /* 0x000fe2000f8e02ff */
[-C--:B------:R-:W-:Y:S01]  /*0f90*/  LEA R138, P0, R18, R7.reuse, 0x1 ;  /* 0x00000007128a7211 */ /* 0x080fe200078008ff */
[----:B------:R-:W-:Y:S01]  /*0fa0*/  IMAD R14, R129, 0x2, R12 ;  /* 0x00000002810e7824 */ /* 0x000fe200078e020c */
[-C--:B------:R-:W-:Y:S01]  /*0fb0*/  LEA R134, P2, R10, R7.reuse, 0x1 ;  /* 0x000000070a867211 */ /* 0x080fe200078408ff */
[----:B------:R-:W-:Y:S01]  /*0fc0*/  IMAD.SHL.U32 R5, R3, 0x2, RZ ;  /* 0x0000000203057824 */ /* 0x000fe200078e00ff */
[-C--:B------:R-:W-:Y:S01]  /*0fd0*/  LEA R136, P1, R8, R7.reuse, 0x1 ;  /* 0x0000000708887211 */ /* 0x080fe200078208ff */
[C---:B------:R-:W-:Y:S01]  /*0fe0*/  IMAD R16, R129.reuse, 0x2, R14 ;  /* 0x0000000281107824 */ /* 0x040fe200078e020e */
[----:B------:R-:W-:Y:S01]  /*0ff0*/  LEA R132, P3, R12, R7, 0x1 ;  /* 0x000000070c847211 */ /* 0x000fe200078608ff */
[----:B------:R-:W-:Y:S01]  /*1000*/  UIMAD.WIDE UR4, UR4, 0x2, URZ ;  /* 0x00000002040478a5 */ /* 0x000fe2000f8e023f */
[-C--:B------:R-:W-:Y:S01]  /*1010*/  LEA.HI.X.SX32 R139, R18, R9.reuse, 0x1, P0 ;  /* 0x00000009128b7211 */ /* 0x080fe200000f0eff */
[----:B------:R-:W-:Y:S01]  /*1020*/  IMAD R20, R129, 0x2, R16 ;  /* 0x0000000281147824 */ /* 0x000fe200078e0210 */
[-C--:B------:R-:W-:Y:S01]  /*1030*/  LEA.HI.X.SX32 R135, R10, R9.reuse, 0x1, P2 ;  /* 0x000000090a877211 */ /* 0x080fe200010f0eff */
[----:B------:R-:W-:Y:S01]  /*1040*/  IMAD.SHL.U32 R157, R67, 0x10, RZ ;  /* 0x00000010439d7824 */ /* 0x000fe200078e00ff */
[-C--:B------:R-:W-:Y:S01]  /*1050*/  LEA.HI.X.SX32 R137, R8, R9.reuse, 0x1, P1 ;  /* 0x0000000908897211 */ /* 0x080fe200008f0eff */
[C---:B------:R-:W-:Y:S01]  /*1060*/  IMAD R22, R129.reuse, 0x2, R20 ;  /* 0x0000000281167824 */ /* 0x040fe200078e0214 */
[----:B------:R-:W-:Y:S01]  /*1070*/  LEA.HI.X.SX32 R133, R12, R9, 0x1, P3 ;  /* 0x000000090c857211 */ /* 0x000fe200018f0eff */
[----:B------:R-:W-:Y:S01]  /*1080*/  STL.64 [R1+0x2c8], R138 ;  /* 0x0002c88a01007387 */ /* 0x000fe20000100a00 */
[-C--:B------:R-:W-:Y:S01]  /*1090*/  LEA R18, P2, R20, R7.reuse, 0x1 ;  /* 0x0000000714127211 */ /* 0x080fe200078408ff */
[C---:B------:R-:W-:Y:S01]  /*10a0*/  IMAD R24, R129.reuse, 0x2, R22 ;  /* 0x0000000281187824 */ /* 0x040fe200078e0216 */
[----:B------:R-:W-:Y:S01]  /*10b0*/  LEA R10, P3, R22, R7, 0x1 ;  /* 0x00000007160a7211 */ /* 0x000fe200078608ff */
[----:B------:R0:W-:Y:S01]  /*10c0*/  STL.64 [R1+0x2b8], R134 ;  /* 0x0002b88601007387 */ /* 0x0001e20000100a00 */
[-C--:B------:R-:W-:Y:S01]  /*10d0*/  LEA.HI.X.SX32 R19, R20, R9.reuse, 0x1, P2 ;  /* 0x0000000914137211 */ /* 0x080fe200010f0eff */
[----:B------:R-:W-:Y:S01]  /*10e0*/  IMAD R26, R129, 0x2, R24 ;  /* 0x00000002811a7824 */ /* 0x000fe200078e0218 */
[----:B------:R-:W-:Y:S01]  /*10f0*/  LEA.HI.X.SX32 R11, R22, R9, 0x1, P3 ;  /* 0x00000009160b7211 */ /* 0x000fe200018f0eff */
[----:B------:R-:W-:Y:S01]  /*1100*/  STL.64 [R1+0x2c0], R136 ;  /* 0x0002c08801007387 */ /* 0x000fe20000100a00 */
[----:B------:R-:W-:Y:S01]  /*1110*/  IMAD R245, R67, 0x44, RZ ;  /* 0x0000004443f57824 */ /* 0x000fe200078e02ff */
[----:B------:R-:W-:Y:S01]  /*1120*/  USHF.R.U32.HI UR8, URZ, 0x4, UR8 ;  /* 0x000000043f087899 */ /* 0x000fe20008011608 */
[----:B------:R-:W-:Y:S01]  /*1130*/  IMAD R28, R129, 0x2, R26 ;  /* 0x00000002811c7824 */ /* 0x000fe200078e021a */
[----:B------:R1:W-:Y:S01]  /*1140*/  STL.64 [R1+0x2b0], R132 ;  /* 0x0002b08401007387 */ /* 0x0003e20000100a00 */
[----:B------:R-:W-:Y:S01]  /*1150*/  IMAD R51, R67, 0x24, RZ ;  /* 0x0000002443337824 */ /* 0x000fe200078e02ff */
[----:B------:R-:W-:Y:S01]  /*1160*/  USGXT.U32 UR16, UR8, 0xe ;  /* 0x0000000e0810789a */ /* 0x000fe20008000000 */
[----:B------:R-:W-:Y:S01]  /*1170*/  IMAD R30, R129, 0x2, R28 ;  /* 0x00000002811e7824 */ /* 0x000fe200078e021c */
[-C--:B0-----:R-:W-:Y:S01]  /*1180*/  LEA R134, P0, R14, R7.reuse, 0x1 ;  /* 0x000000070e867211 */ /* 0x081fe200078008ff */
[----:B------:R-:W-:Y:S01]  /*1190*/  IMAD R247, R67, 0x42, RZ ;  /* 0x0000004243f77824 */ /* 0x000fe200078e02ff */
[----:B------:R-:W-:Y:S01]  /*11a0*/  LEA R12, P2, R28, R7, 0x1 ;  /* 0x000000071c0c7211 */ /* 0x000fe200078408ff */
[----:B------:R-:W-:Y:S01]  /*11b0*/  IMAD R32, R129, 0x2, R30 ;  /* 0x0000000281207824 */ /* 0x000fe200078e021e */
[-C--:B------:R-:W-:Y:S01]  /*11c0*/  LEA.HI.X.SX32 R135, R14, R9.reuse, 0x1, P0 ;  /* 0x000000090e877211 */ /* 0x080fe200000f0eff */
[----:B------:R-:W-:Y:S01]  /*11d0*/  IMAD R53, R67, 0x9, RZ ;  /* 0x0000000943357824 */ /* 0x000fe200078e02ff */
[----:B------:R-:W-:Y:S01]  /*11e0*/  LEA.HI.X.SX32 R13, R28, R9, 0x1, P2 ;  /* 0x000000091c0d7211 */ /* 0x000fe200010f0eff */
[----:B------:R-:W-:Y:S01]  /*11f0*/  IMAD R34, R129, 0x2, R32 ;  /* 0x0000000281227824 */ /* 0x000fe200078e0220 */
[C---:B-1----:R-:W-:Y:S01]  /*1200*/  LEA R132, P1, R16.reuse, R7, 0x1 ;  /* 0x0000000710847211 */ /* 0x042fe200078208ff */
[----:B------:R-:W-:Y:S01]  /*1210*/  STL.64 [R1+0x2a8], R134 ;  /* 0x0002a88601007387 */ /* 0x000fe20000100a00 */
[----:B------:R-:W-:Y:S01]  /*1220*/  IMAD R59, R67, 0x21, RZ ;  /* 0x00000021433b7824 */ /* 0x000fe200078e02ff */
[----:B------:R-:W-:Y:S01]  /*1230*/  UIADD3 UR8, UP0, UR16, 0x80, URZ ;  /* 0x0000008010087890 */ /* 0x000fe2000ff1e03f */
[----:B------:R-:W-:Y:S01]  /*1240*/  IMAD R36, R129, 0x2, R34 ;  /* 0x0000000281247824 */ /* 0x000fe200078e0222 */
[----:B------:R-:W-:Y:S01]  /*1250*/  LEA.HI.X.SX32 R133, R16, R9, 0x1, P1 ;  /* 0x0000000910857211 */ /* 0x000fe200008f0eff */
[----:B------:R-:W-:Y:S01]  /*1260*/  IMAD R49, R67, 0x13, RZ ;  /* 0x0000001343317824 */ /* 0x000fe200078e02ff */
[-C--:B------:R-:W-:Y:S01]  /*1270*/  LEA R16, P0, R24, R7.reuse, 0x1 ;  /* 0x0000000718107211 */ /* 0x080fe200078008ff */
[C---:B------:R-:W-:Y:S01]  /*1280*/  IMAD R38, R129.reuse, 0x2, R36 ;  /* 0x0000000281267824 */ /* 0x040fe200078e0224 */
[----:B------:R-:W-:Y:S01]  /*1290*/  LEA R14, P1, R26, R7, 0x1 ;  /* 0x000000071a0e7211 */ /* 0x000fe200078208ff */
[----:B------:R-:W-:Y:S01]  /*12a0*/  STL.64 [R1+0x2a0], R132 ;  /* 0x0002a08401007387 */ /* 0x000fe20000100a00 */
[-C--:B------:R-:W-:Y:S01]  /*12b0*/  LEA.HI.X.SX32 R17, R24, R9.reuse, 0x1, P0 ;  /* 0x0000000918117211 */ /* 0x080fe200000f0eff */
[----:B------:R-:W-:Y:S01]  /*12c0*/  IMAD R40, R129, 0x2, R38 ;  /* 0x0000000281287824 */ /* 0x000fe200078e0226 */
[----:B------:R-:W-:Y:S01]  /*12d0*/  LEA.HI.X.SX32 R15, R26, R9, 0x1, P1 ;  /* 0x000000091a0f7211 */ /* 0x000fe200008f0eff */
[----:B------:R-:W-:Y:S01]  /*12e0*/  STL.64 [R1+0x298], R18 ;  /* 0x0002981201007387 */ /* 0x000fe20000100a00 */
[----:B------:R-:W-:Y:S01]  /*12f0*/  IMAD R214, R67, 0x4e, RZ ;  /* 0x0000004e43d67824 */ /* 0x000fe200078e02ff */
[----:B------:R-:W-:Y:S01]  /*1300*/  UMOV UR4, URZ ;  /* 0x0000003f00047c82 */ /* 0x000fe20008000000 */
[----:B------:R-:W-:Y:S01]  /*1310*/  IMAD R42, R129, 0x2, R40 ;  /* 0x00000002812a7824 */ /* 0x000fe200078e0228 */
[----:B------:R0:W-:Y:S01]  /*1320*/  STL.64 [R1+0x290], R10 ;  /* 0x0002900a01007387 */ /* 0x0001e20000100a00 */
[----:B------:R-:W-:-:S02]  /*1330*/  IMAD R47, R67, 0x27, RZ ;  /* 0x00000027432f7824 */ /* 0x000fc400078e02ff */
[----:B------:R-:W-:Y:S01]  /*1340*/  IMAD R44, R129, 0x2, R42 ;  /* 0x00000002812c7824 */ /* 0x000fe200078e022a */
[----:B------:R1:W-:Y:S01]  /*1350*/  STL.64 [R1+0x288], R16 ;  /* 0x0002881001007387 */ /* 0x0003e20000100a00 */
[----:B------:R-:W-:Y:S02]  /*1360*/  IMAD.SHL.U32 R158, R67, 0x20, RZ ;  /* 0x00000020439e7824 */ /* 0x000fe400078e00ff */
[----:B------:R-:W-:Y:S01]  /*1370*/  IMAD R46, R129, 0x2, R44 ;  /* 0x00000002812e7824 */ /* 0x000fe200078e022c */
[----:B------:R3:W-:Y:S01]  /*1380*/  STL.64 [R1+0x280], R14 ;  /* 0x0002800e01007387 */ /* 0x0007e20000100a00 */
[----:B------:R-:W-:Y:S02]  /*1390*/  IMAD R45, R67, 0x5, RZ ;  /* 0x00000005432d7824 */ /* 0x000fe400078e02ff */
[----:B------:R-:W-:Y:S01]  /*13a0*/  IMAD R48, R129, 0x2, R46 ;  /* 0x0000000281307824 */ /* 0x000fe200078e022e */
[----:B0-----:R-:W-:Y:S01]  /*13b0*/  LEA R10, P3, R30, R7, 0x1 ;  /* 0x000000071e0a7211 */ /* 0x001fe200078608ff */
[----:B------:R0:W-:Y:S01]  /*13c0*/  STL.64 [R1+0x278], R12 ;  /* 0x0002780c01007387 */ /* 0x0001e20000100a00 */
[----:B------:R-:W-:-:S02]  /*13d0*/  IMAD R218, R67, 0x4c, RZ ;  /* 0x0000004c43da7824 */ /* 0x000fc400078e02ff */
[----:B------:R-:W-:Y:S01]  /*13e0*/  IMAD R50, R129, 0x2, R48 ;  /* 0x0000000281327824 */ /* 0x000fe200078e0230 */
[----:B------:R-:W-:Y:S01]  /*13f0*/  LEA.HI.X.SX32 R11, R30, R9, 0x1, P3 ;  /* 0x000000091e0b7211 */ /* 0x000fe200018f0eff */
[----:B------:R-:W-:Y:S01]  /*1400*/  IMAD R43, R67, 0x14, RZ ;  /* 0x00000014432b7824 */ /* 0x000fe200078e02ff */
[-C--:B-1----:R-:W-:Y:S01]  /*1410*/  LEA R16, P0, R32, R7.reuse, 0x1 ;  /* 0x0000000720107211 */ /* 0x082fe200078008ff */
[C---:B------:R-:W-:Y:S01]  /*1420*/  IMAD R52, R129.reuse, 0x2, R50 ;  /* 0x0000000281347824 */ /* 0x040fe200078e0232 */
[----:B---3--:R-:W-:Y:S01]  /*1430*/  LEA R14, P1, R34, R7, 0x1 ;  /* 0x00000007220e7211 */ /* 0x008fe200078208ff */
[----:B------:R1:W-:Y:S01]  /*1440*/  STL.64 [R1+0x270], R10 ;  /* 0x0002700a01007387 */ /* 0x0003e20000100a00 */
[----:B------:R-:W-:Y:S01]  /*1450*/  LEA.HI.X.SX32 R17, R32, R9, 0x1, P0 ;  /* 0x0000000920117211 */ /* 0x000fe200000f0eff */
[----:B------:R-:W-:Y:S01]  /*1460*/  IMAD R54, R129, 0x2, R52 ;  /* 0x0000000281367824 */ /* 0x000fe200078e0234 */
[----:B0-----:R-:W-:Y:S01]  /*1470*/  LEA R12, P2, R36, R7, 0x1 ;  /* 0x00000007240c7211 */ /* 0x001fe200078408ff */
[----:B------:R-:W-:Y:S01]  /*1480*/  IMAD.SHL.U32 R121, R67, 0x4, RZ ;  /* 0x0000000443797824 */ /* 0x000fe200078e00ff */
[-C--:B------:R-:W-:Y:S01]  /*1490*/  LEA.HI.X.SX32 R15, R34, R9.reuse, 0x1, P1 ;  /* 0x00000009220f7211 */ /* 0x080fe200008f0eff */
[----:B------:R-:W-:Y:S01]  /*14a0*/  IMAD R56, R129, 0x2, R54 ;  /* 0x0000000281387824 */ /* 0x000fe200078e0236 */
[----:B------:R-:W-:Y:S01]  /*14b0*/  LEA.HI.X.SX32 R13, R36, R9, 0x1, P2 ;  /* 0x00000009240d7211 */ /* 0x000fe200010f0eff */
[----:B------:R0:W-:Y:S01]  /*14c0*/  STL.64 [R1+0x268], R16 ;  /* 0x0002681001007387 */ /* 0x0001e20000100a00 */
[----:B------:R-:W-:-:S02]  /*14d0*/  IMAD R241, R67, 0x48, RZ ;  /* 0x0000004843f17824 */ /* 0x000fc400078e02ff */
[----:B------:R-:W-:Y:S01]  /*14e0*/  IMAD R58, R129, 0x2, R56 ;  /* 0x00000002813a7824 */ /* 0x000fe200078e0238 */
[C---:B-1----:R-:W-:Y:S01]  /*14f0*/  LEA R10, P3, R38.reuse, R7, 0x1 ;  /* 0x00000007260a7211 */ /* 0x042fe200078608ff */
[----:B------:R1:W-:Y:S01]  /*1500*/  STL.64 [R1+0x260], R14 ;  /* 0x0002600e01007387 */ /* 0x0003e20000100a00 */
[----:B------:R-:W-:Y:S02]  /*1510*/  IMAD R204, R67, 0x54, RZ ;  /* 0x0000005443cc7824 */ /* 0x000fe400078e02ff */
[----:B------:R-:W-:Y:S01]  /*1520*/  IMAD R60, R129, 0x2, R58 ;  /* 0x00000002813c7824 */ /* 0x000fe200078e023a */
[----:B------:R-:W-:Y:S01]  /*1530*/  LEA.HI.X.SX32 R11, R38, R9, 0x1, P3 ;  /* 0x00000009260b7211 */ /* 0x000fe200018f0eff */
[----:B------:R3:W-:Y:S01]  /*1540*/  STL.64 [R1+0x258], R12 ;  /* 0x0002580c01007387 */ /* 0x0007e20000100a00 */
[----:B------:R-:W-:Y:S01]  /*1550*/  IMAD R38, R67, 0x2a, RZ ;  /* 0x0000002a43267824 */ /* 0x000fe200078e02ff */
[C---:B0-----:R-:W-:Y:S01]  /*1560*/  LEA R16, P0, R40.reuse, R7, 0x1 ;  /* 0x0000000728107211 */ /* 0x041fe200078008ff */
[----:B------:R-:W-:Y:S01]  /*1570*/  IMAD R62, R129, 0x2, R60 ;  /* 0x00000002813e7824 */ /* 0x000fe200078e023c */
[----:B------:R0:W-:Y:S01]  /*1580*/  STL.64 [R1+0x250], R10 ;  /* 0x0002500a01007387 */ /* 0x0001e20000100a00 */
[----:B------:R-:W-:Y:S01]  /*1590*/  IMAD R32, R67, 0x2c, RZ ;  /* 0x0000002c43207824 */ /* 0x000fe200078e02ff */
[----:B------:R-:W-:Y:S01]  /*15a0*/  LEA.HI.X.SX32 R17, R40, R9, 0x1, P0 ;  /* 0x0000000928117211 */ /* 0x000fe200000f0eff */
[----:B------:R-:W-:Y:S01]  /*15b0*/  IMAD R64, R129, 0x2, R62 ;  /* 0x0000000281407824 */ /* 0x000fe200078e023e */
[----:B-1----:R-:W-:Y:S01]  /*15c0*/  LEA R14, P1, R42, R7, 0x1 ;  /* 0x000000072a0e7211 */ /* 0x002fe200078208ff */
[----:B------:R-:W-:-:S02]  /*15d0*/  IMAD R40, R67, 0x15, RZ ;  /* 0x0000001543287824 */ /* 0x000fc400078e02ff */
[C---:B------:R-:W-:Y:S01]  /*15e0*/  IMAD R66, R129.reuse, 0x2, R64 ;  /* 0x0000000281427824 */ /* 0x040fe200078e0240 */
[----:B---3--:R-:W-:Y:S01]  /*15f0*/  LEA R12, P2, R44, R7, 0x1 ;  /* 0x000000072c0c7211 */ /* 0x008fe200078408ff */
[----:B------:R1:W-:Y:S01]  /*1600*/  STL.64 [R1+0x248], R16 ;  /* 0x0002481001007387 */ /* 0x0003e20000100a00 */
[----:B------:R-:W-:Y:S01]  /*1610*/  LEA.HI.X.SX32 R15, R42, R9, 0x1, P1 ;  /* 0x000000092a0f7211 */ /* 0x000fe200008f0eff */
[----:B------:R-:W-:Y:S01]  /*1620*/  IMAD R68, R129, 0x2, R66 ;  /* 0x0000000281447824 */ /* 0x000fe200078e0242 */
[----:B0-----:R-:W-:Y:S01]  /*1630*/  LEA R10, P3, R46, R7, 0x1 ;  /* 0x000000072e0a7211 */ /* 0x001fe200078608ff */
[----:B------:R-:W-:Y:S01]  /*1640*/  IMAD R42, R67, 0x28, RZ ;  /* 0x00000028432a7824 */ /* 0x000fe200078e02ff */
        /* <DEDUP_REMOVED lines=10> */
[----:B------:R3:W-:Y:S01]  /*16f0*/  STL.64 [R1+0x230], R10 ;  /* 0x0002300a01007387 */ /* 0x0007e20000100a00 */
[----:B------:R-:W-:Y:S01]  /*1700*/  LEA.HI.X.SX32 R17, R48, R9, 0x1, P0 ;  /* 0x0000000930117211 */ /* 0x000fe200000f0eff */
[----:B------:R-:W-:Y:S01]  /*1710*/  IMAD R48, R67, 0x26, RZ ;  /* 0x0000002643307824 */ /* 0x000fe200078e02ff */
[----:B0-----:R-:W-:Y:S01]  /*1720*/  LEA R14, P1, R50, R7, 0x1 ;  /* 0x00000007320e7211 */ /* 0x001fe200078208ff */
[----:B------:R-:W-:-:S02]  /*1730*/  IMAD R76, R129, 0x2, R74 ;  /* 0x00000002814c7824 */ /* 0x000fc400078e024a */
[----:B------:R0:W-:Y:S01]  /*1740*/  STL.64 [R1+0x228], R16 ;  /* 0x0002281001007387 */ /* 0x0001e20000100a00 */
[----:B------:R-:W-:Y:S01]  /*1750*/  LEA.HI.X.SX32 R15, R50, R9, 0x1, P1 ;  /* 0x00000009320f7211 */ /* 0x000fe200008f0eff */
[----:B------:R-:W-:Y:S01]  /*1760*/  IMAD R78, R129, 0x2, R76 ;  /* 0x00000002814e7824 */ /* 0x000fe200078e024c */
[-C--:B-1----:R-:W-:Y:S01]  /*1770*/  LEA R12, P2, R52, R7.reuse, 0x1 ;  /* 0x00000007340c7211 */ /* 0x082fe200078408ff */
[----:B------:R-:W-:Y:S01]  /*1780*/  IMAD R29, R67, 0x2e, RZ ;  /* 0x0000002e431d7824 */ /* 0x000fe200078e02ff */
[----:B---3--:R-:W-:Y:S01]  /*1790*/  LEA R10, P3, R54, R7, 0x1 ;  /* 0x00000007360a7211 */ /* 0x008fe200078608ff */
[----:B------:R1:W-:Y:S01]  /*17a0*/  STL.64 [R1+0x220], R14 ;  /* 0x0002200e01007387 */ /* 0x0003e20000100a00 */
[----:B------:R-:W-:Y:S01]  /*17b0*/  LEA R80, R129, R78, 0x1 ;  /* 0x0000004e81507211 */ /* 0x000fe200078e08ff */
[C---:B------:R-:W-:Y:S01]  /*17c0*/  IMAD R35, R67.reuse, 0xb, RZ ;  /* 0x0000000b43237824 */ /* 0x040fe200078e02ff */
[-C--:B------:R-:W-:Y:S01]  /*17d0*/  LEA.HI.X.SX32 R13, R52, R9.reuse, 0x1, P2 ;  /* 0x00000009340d7211 */ /* 0x080fe200010f0eff */
[----:B------:R-:W-:Y:S01]  /*17e0*/  IMAD R52, R67, 0x12, RZ ;  /* 0x0000001243347824 */ /* 0x000fe200078e02ff */
[----:B------:R-:W-:Y:S01]  /*17f0*/  LEA.HI.X.SX32 R11, R54, R9, 0x1, P3 ;  /* 0x00000009360b7211 */ /* 0x000fe200018f0eff */
[----:B------:R-:W-:Y:S01]  /*1800*/  IMAD R82, R129, 0x2, R80 ;  /* 0x0000000281527824 */ /* 0x000fe200078e0250 */
[----:B0-----:R-:W-:Y:S01]  /*1810*/  LEA R16, P0, R56, R7, 0x1 ;  /* 0x0000000738107211 */ /* 0x001fe200078008ff */
[----:B------:R0:W-:Y:S01]  /*1820*/  STL.64 [R1+0x218], R12 ;  /* 0x0002180c01007387 */ /* 0x0001e20000100a00 */
[----:B------:R-:W-:-:S02]  /*1830*/  IMAD R243, R67, 0x46, RZ ;  /* 0x0000004643f37824 */ /* 0x000fc400078e02ff */
[C---:B------:R-:W-:Y:S01]  /*1840*/  IMAD R84, R129.reuse, 0x2, R82 ;  /* 0x0000000281547824 */ /* 0x040fe200078e0252 */
[----:B-1----:R-:W-:Y:S01]  /*1850*/  LEA R14, P1, R58, R7, 0x1 ;  /* 0x000000073a0e7211 */ /* 0x002fe200078208ff */
[----:B------:R1:W-:Y:S01]  /*1860*/  STL.64 [R1+0x210], R10 ;  /* 0x0002100a01007387 */ /* 0x0003e20000100a00 */
[-C--:B------:R-:W-:Y:S01]  /*1870*/  LEA.HI.X.SX32 R17, R56, R9.reuse, 0x1, P0 ;  /* 0x0000000938117211 */ /* 0x080fe200000f0eff */
[----:B------:R-:W-:Y:S01]  /*1880*/  IMAD R86, R129, 0x2, R84 ;  /* 0x0000000281567824 */ /* 0x000fe200078e0254 */
[----:B------:R-:W-:Y:S01]  /*1890*/  LEA.HI.X.SX32 R15, R58, R9, 0x1, P1 ;  /* 0x000000093a0f7211 */ /* 0x000fe200008f0eff */
[----:B------:R-:W-:Y:S02]  /*18a0*/  IMAD R56, R67, 0x22, RZ ;  /* 0x0000002243387824 */ /* 0x000fe400078e02ff */
        /* <DEDUP_REMOVED lines=22> */
[----:B------:R3:W-:Y:S01]  /*1a10*/  STL.64 [R1+0x1e8], R16 ;  /* 0x0001e81001007387 */ /* 0x0007e20000100a00 */
[----:B0-----:R-:W-:Y:S01]  /*1a20*/  LEA R12, P2, R68, R7, 0x1 ;  /* 0x00000007440c7211 */ /* 0x001fe200078408ff */
[----:B------:R-:W-:-:S02]  /*1a30*/  IMAD R100, R129, 0x2, R98 ;  /* 0x0000000281647824 */ /* 0x000fc400078e0262 */
[----:B------:R0:W-:Y:S01]  /*1a40*/  STL.64 [R1+0x1e0], R14 ;  /* 0x0001e00e01007387 */ /* 0x0001e20000100a00 */
[----:B------:R-:W-:Y:S01]  /*1a50*/  LEA.HI.X.SX32 R13, R68, R9, 0x1, P2 ;  /* 0x00000009440d7211 */ /* 0x000fe200010f0eff */
[----:B------:R-:W-:Y:S01]  /*1a60*/  IMAD R102, R129, 0x2, R100 ;  /* 0x0000000281667824 */ /* 0x000fe200078e0264 */
[C---:B-1----:R-:W-:Y:S01]  /*1a70*/  LEA R10, P3, R70.reuse, R7, 0x1 ;  /* 0x00000007460a7211 */ /* 0x042fe200078608ff */
[----:B------:R-:W-:Y:S02]  /*1a80*/  IMAD R25, R67, 0x6, RZ ;  /* 0x0000000643197824 */ /* 0x000fe400078e02ff */
[----:B------:R1:W-:Y:S01]  /*1a90*/  STL.64 [R1+0x1d8], R12 ;  /* 0x0001d80c01007387 */ /* 0x0003e20000100a00 */
[----:B------:R-:W-:Y:S01]  /*1aa0*/  LEA.HI.X.SX32 R11, R70, R9, 0x1, P3 ;  /* 0x00000009460b7211 */ /* 0x000fe200018f0eff */
[----:B------:R-:W-:Y:S01]  /*1ab0*/  IMAD R104, R129, 0x2, R102 ;  /* 0x0000000281687824 */ /* 0x000fe200078e0266 */
[-C--:B---3--:R-:W-:Y:S01]  /*1ac0*/  LEA R16, P0, R72, R7.reuse, 0x1 ;  /* 0x0000000748107211 */ /* 0x088fe200078008ff */
[----:B------:R-:W-:Y:S01]  /*1ad0*/  IMAD R190, R67, 0x5c, RZ ;  /* 0x0000005c43be7824 */ /* 0x000fe200078e02ff */
[----:B0-----:R-:W-:Y:S01]  /*1ae0*/  LEA R14, P1, R74, R7, 0x1 ;  /* 0x000000074a0e7211 */ /* 0x001fe200078208ff */
[----:B------:R0:W-:Y:S01]  /*1af0*/  STL.64 [R1+0x1d0], R10 ;  /* 0x0001d00a01007387 */ /* 0x0001e20000100a00 */
[-C--:B------:R-:W-:Y:S01]  /*1b00*/  LEA.HI.X.SX32 R17, R72, R9.reuse, 0x1, P0 ;  /* 0x0000000948117211 */ /* 0x080fe200000f0eff */
[----:B------:R-:W-:Y:S01]  /*1b10*/  IMAD R106, R129, 0x2, R104 ;  /* 0x00000002816a7824 */ /* 0x000fe200078e0268 */
[----:B------:R-:W-:Y:S01]  /*1b20*/  LEA.HI.X.SX32 R15, R74, R9, 0x1, P1 ;  /* 0x000000094a0f7211 */ /* 0x000fe200008f0eff */
[----:B------:R-:W-:Y:S01]  /*1b30*/  IMAD R26, R67, 0x3, RZ ;  /* 0x00000003431a7824 */ /* 0x000fe200078e02ff */
[----:B-1----:R-:W-:Y:S01]  /*1b40*/  LEA R12, P2, R76, R7, 0x1 ;  /* 0x000000074c0c7211 */ /* 0x002fe200078408ff */
[----:B------:R1:W-:Y:S01]  /*1b50*/  STL.64 [R1+0x1c8], R16 ;  /* 0x0001c81001007387 */ /* 0x0003e20000100a00 */
[----:B------:R-:W-:-:S02]  /*1b60*/  IMAD R108, R129, 0x2, R106 ;  /* 0x00000002816c7824 */ /* 0x000fc400078e026a */
[----:B------:R-:W-:Y:S01]  /*1b70*/  LEA.HI.X.SX32 R13, R76, R9, 0x1, P2 ;  /* 0x000000094c0d7211 */ /* 0x000fe200010f0eff */
[----:B------:R3:W-:Y:S01]  /*1b80*/  STL.64 [R1+0x1c0], R14 ;  /* 0x0001c00e01007387 */ /* 0x0007e20000100a00 */
[----:B------:R-:W-:Y:S01]  /*1b90*/  IMAD R110, R129, 0x2, R108 ;  /* 0x00000002816e7824 */ /* 0x000fe200078e026c */
[C---:B0-----:R-:W-:Y:S01]  /*1ba0*/  LEA R10, P3, R78.reuse, R7, 0x1 ;  /* 0x000000074e0a7211 */ /* 0x041fe200078608ff */
[----:B------:R-:W-:Y:S01]  /*1bb0*/  IMAD R208, R67, 0x52, RZ ;  /* 0x0000005243d07824 */ /* 0x000fe200078e02ff */
[----:B------:R0:W-:Y:S01]  /*1bc0*/  STL.64 [R1+0x1b8], R12 ;  /* 0x0001b80c01007387 */ /* 0x0001e20000100a00 */
[----:B------:R-:W-:Y:S01]  /*1bd0*/  IMAD R112, R129, 0x2, R110 ;  /* 0x0000000281707824 */ /* 0x000fe200078e026e */
[----:B------:R-:W-:Y:S01]  /*1be0*/  LEA.HI.X.SX32 R11, R78, R9, 0x1, P3 ;  /* 0x000000094e0b7211 */ /* 0x000fe200018f0eff */
[----:B------:R-:W-:Y:S01]  /*1bf0*/  IMAD R24, R67, 0xc, RZ ;  /* 0x0000000c43187824 */ /* 0x000fe200078e02ff */
[----:B-1----:R-:W-:Y:S01]  /*1c00*/  LEA R16, P0, R80, R7, 0x1 ;  /* 0x0000000750107211 */ /* 0x002fe200078008ff */
[----:B------:R-:W-:-:S02]  /*1c10*/  IMAD R114, R129, 0x2, R112 ;  /* 0x0000000281727824 */ /* 0x000fc400078e0270 */
[----:B------:R1:W-:Y:S01]  /*1c20*/  STL.64 [R1+0x1b0], R10 ;  /* 0x0001b00a01007387 */ /* 0x0003e20000100a00 */
[----:B---3--:R-:W-:Y:S01]  /*1c30*/  LEA R14, P1, R82, R7, 0x1 ;  /* 0x00000007520e7211 */ /* 0x008fe200078208ff */
[----:B------:R-:W-:Y:S01]  /*1c40*/  IMAD R116, R129, 0x2, R114 ;  /* 0x0000000281747824 */ /* 0x000fe200078e0272 */
[----:B------:R-:W-:Y:S01]  /*1c50*/  LEA.HI.X.SX32 R17, R80, R9, 0x1, P0 ;  /* 0x0000000950117211 */ /* 0x000fe200000f0eff */
[----:B------:R-:W-:Y:S01]  /*1c60*/  IMAD R21, R67, 0x30, RZ ;  /* 0x0000003043157824 */ /* 0x000fe200078e02ff */
[----:B0-----:R-:W-:Y:S01]  /*1c70*/  LEA R12, P2, R84, R7, 0x1 ;  /* 0x00000007540c7211 */ /* 0x001fe200078408ff */
[C---:B------:R-:W-:Y:S01]  /*1c80*/  IMAD R118, R129.reuse, 0x2, R116 ;  /* 0x0000000281767824 */ /* 0x040fe200078e0274 */
[-C--:B------:R-:W-:Y:S01]  /*1c90*/  LEA.HI.X.SX32 R15, R82, R9.reuse, 0x1, P1 ;  /* 0x00000009520f7211 */ /* 0x080fe200008f0eff */
[----:B------:R0:W-:Y:S01]  /*1ca0*/  STL.64 [R1+0x1a8], R16 ;  /* 0x0001a81001007387 */ /* 0x0001e20000100a00 */
[----:B------:R-:W-:Y:S01]  /*1cb0*/  LEA.HI.X.SX32 R13, R84, R9, 0x1, P2 ;  /* 0x00000009540d7211 */ /* 0x000fe200010f0eff */
[C---:B------:R-:W-:Y:S01]  /*1cc0*/  IMAD R120, R129.reuse, 0x2, R118 ;  /* 0x0000000281787824 */ /* 0x040fe200078e0276 */
[C---:B-1----:R-:W-:Y:S01]  /*1cd0*/  LEA R10, P3, R86.reuse, R7, 0x1 ;  /* 0x00000007560a7211 */ /* 0x042fe200078608ff */
[----:B------:R1:W-:Y:S02]  /*1ce0*/  STL.64 [R1+0x1a0], R14 ;  /* 0x0001a00e01007387 */ /* 0x0003e40000100a00 */
[C---:B------:R-:W-:Y:S01]  /*1cf0*/  IMAD R122, R129.reuse, 0x2, R120 ;  /* 0x00000002817a7824 */ /* 0x040fe200078e0278 */
[----:B------:R-:W-:Y:S01]  /*1d00*/  LEA.HI.X.SX32 R11, R86, R9, 0x1, P3 ;  /* 0x00000009560b7211 */ /* 0x000fe200018f0eff */
[----:B------:R3:W-:Y:S02]  /*1d10*/  STL.64 [R1+0x198], R12 ;  /* 0x0001980c01007387 */ /* 0x0007e40000100a00 */
[C---:B------:R-:W-:Y:S01]  /*1d20*/  IMAD R124, R129.reuse, 0x2, R122 ;  /* 0x00000002817c7824 */ /* 0x040fe200078e027a */
[C---:B0-----:R-:W-:Y:S01]  /*1d30*/  LEA R16, P0, R88.reuse, R7, 0x1 ;  /* 0x0000000758107211 */ /* 0x041fe200078008ff */
[----:B------:R0:W-:Y:S02]  /*1d40*/  STL.64 [R1+0x190], R10 ;  /* 0x0001900a01007387 */ /* 0x0001e40000100a00 */
[----:B------:R-:W-:Y:S01]  /*1d50*/  IMAD R126, R129, 0x2, R124 ;  /* 0x00000002817e7824 */ /* 0x000fe200078e027c */
[----:B------:R-:W-:Y:S01]  /*1d60*/  LEA.HI.X.SX32 R17, R88, R9, 0x1, P0 ;  /* 0x0000000958117211 */ /* 0x000fe200000f0eff */
[----:B------:R-:W-:Y:S01]  /*1d70*/  IMAD R41, R67, 0x29, RZ ;  /* 0x0000002943297824 */ /* 0x000fe200078e02ff */
[----:B-1----:R-:W-:Y:S01]  /*1d80*/  LEA R14, P1, R90, R7, 0x1 ;  /* 0x000000075a0e7211 */ /* 0x002fe200078208ff */
[----:B------:R-:W-:Y:S01]  /*1d90*/  IMAD R128, R129, 0x2, R126 ;  /* 0x0000000281807824 */ /* 0x000fe200078e027e */
[----:B------:R-:W-:-:S02]  /*1da0*/  CS2R R88, SRZ ;  /* 0x0000000000587805 */ /* 0x000fc4000001ff00 */
[----:B---3--:R-:W-:Y:S01]  /*1db0*/  LEA R12, P2, R92, R7, 0x1 ;  /* 0x000000075c0c7211 */ /* 0x008fe200078408ff */
[----:B------:R1:W-:Y:S01]  /*1dc0*/  STL.64 [R1+0x188], R16 ;  /* 0x0001881001007387 */ /* 0x0003e20000100a00 */
[----:B------:R-:W-:Y:S01]  /*1dd0*/  LEA.HI.X.SX32 R15, R90, R9, 0x1, P1 ;  /* 0x000000095a0f7211 */ /* 0x000fe200008f0eff */
[----:B------:R-:W-:Y:S01]  /*1de0*/  IMAD R130, R129, 0x2, R128 ;  /* 0x0000000281827824 */ /* 0x000fe200078e0280 */
[----:B0-----:R-:W-:Y:S01]  /*1df0*/  LEA R10, P3, R94, R7, 0x1 ;  /* 0x000000075e0a7211 */ /* 0x001fe200078608ff */
[----:B------:R-:W-:Y:S01]  /*1e00*/  IMAD R186, R67, 0x5e, RZ ;  /* 0x0000005e43ba7824 */ /* 0x000fe200078e02ff */
[-C--:B------:R-:W-:Y:S01]  /*1e10*/  LEA.HI.X.SX32 R13, R92, R9.reuse, 0x1, P2 ;  /* 0x000000095c0d7211 */ /* 0x080fe200010f0eff */
[----:B------:R0:W-:Y:S01]  /*1e20*/  STL.64 [R1+0x180], R14 ;  /* 0x0001800e01007387 */ /* 0x0001e20000100a00 */
[----:B------:R-:W-:Y:S01]  /*1e30*/  LEA.HI.X.SX32 R11, R94, R9, 0x1, P3 ;  /* 0x000000095e0b7211 */ /* 0x000fe200018f0eff */
[----:B------:R-:W-:Y:S01]  /*1e40*/  IMAD R4, R129, 0x2, R130 ;  /* 0x0000000281047824 */ /* 0x000fe200078e0282 */
[----:B------:R-:W-:Y:S01]  /*1e50*/  CS2R R90, SRZ ;  /* 0x00000000005a7805 */ /* 0x000fe2000001ff00 */
[----:B------:R3:W-:Y:S01]  /*1e60*/  STL.64 [R1+0x178], R12 ;  /* 0x0001780c01007387 */ /* 0x0007e20000100a00 */
[----:B------:R-:W-:Y:S01]  /*1e70*/  IMAD R23, R67, 0x18, RZ ;  /* 0x0000001843177824 */ /* 0x000fe200078e02ff */
[C---:B-1----:R-:W-:Y:S01]  /*1e80*/  LEA R16, P0, R96.reuse, R7, 0x1 ;  /* 0x0000000760107211 */ /* 0x042fe200078008ff */
[----:B------:R-:W-:Y:S01]  /*1e90*/  IMAD R0, R129, 0x2, R4 ;  /* 0x0000000281007824 */ /* 0x000fe200078e0204 */
[----:B------:R1:W-:Y:S01]  /*1ea0*/  STL.64 [R1+0x170], R10 ;  /* 0x0001700a01007387 */ /* 0x0003e20000100a00 */
[C---:B------:R-:W-:Y:S01]  /*1eb0*/  IMAD.SHL.U32 R155, R67.reuse, 0x8, RZ ;  /* 0x00000008439b7824 */ /* 0x040fe200078e00ff */
[----:B------:R-:W-:Y:S01]  /*1ec0*/  LEA.HI.X.SX32 R17, R96, R9, 0x1, P0 ;  /* 0x0000000960117211 */ /* 0x000fe200000f0eff */
[C---:B------:R-:W-:Y:S01]  /*1ed0*/  IMAD R223, R67.reuse, 0x4a, RZ ;  /* 0x0000004a43df7824 */ /* 0x040fe200078e02ff */
[-C--:B0-----:R-:W-:Y:S01]  /*1ee0*/  LEA R14, P1, R98, R7.reuse, 0x1 ;  /* 0x00000007620e7211 */ /* 0x081fe200078208ff */
[C---:B------:R-:W-:Y:S01]  /*1ef0*/  IMAD R198, R67.reuse, 0x58, RZ ;  /* 0x0000005843c67824 */ /* 0x040fe200078e02ff */
[----:B------:R-:W-:Y:S01]  /*1f00*/  CS2R R92, SRZ ;  /* 0x00000000005c7805 */ /* 0x000fe2000001ff00 */
[----:B------:R0:W-:Y:S01]  /*1f10*/  STL.64 [R1+0x168], R16 ;  /* 0x0001681001007387 */ /* 0x0001e20000100a00 */
[----:B---3--:R-:W-:Y:S01]  /*1f20*/  LEA R12, P2, R100, R7, 0x1 ;  /* 0x00000007640c7211 */ /* 0x008fe200078408ff */
[C---:B------:R-:W-:Y:S01]  /*1f30*/  IMAD R28, R67.reuse, 0x2f, RZ ;  /* 0x0000002f431c7824 */ /* 0x040fe200078e02ff */
[----:B------:R-:W-:Y:S01]  /*1f40*/  LEA.HI.X.SX32 R15, R98, R9, 0x1, P1 ;  /* 0x00000009620f7211 */ /* 0x000fe200008f0eff */
[C---:B------:R-:W-:Y:S01]  /*1f50*/  IMAD R50, R67.reuse, 0x25, RZ ;  /* 0x0000002543327824 */ /* 0x040fe200078e02ff */
[----:B-1----:R-:W-:Y:S01]  /*1f60*/  LEA R10, P3, R102, R7, 0x1 ;  /* 0x00000007660a7211 */ /* 0x002fe200078608ff */
[C---:B------:R-:W-:Y:S01]  /*1f70*/  IMAD R18, R67.reuse, 0x32, RZ ;  /* 0x0000003243127824 */ /* 0x040fe200078e02ff */
[-C--:B------:R-:W-:Y:S01]  /*1f80*/  LEA.HI.X.SX32 R13, R100, R9.reuse, 0x1, P2 ;  /* 0x00000009640d7211 */ /* 0x080fe200010f0eff */
[----:B------:R1:W-:Y:S01]  /*1f90*/  STL.64 [R1+0x160], R14 ;  /* 0x0001600e01007387 */ /* 0x0003e20000100a00 */
[----:B------:R-:W-:Y:S01]  /*1fa0*/  LEA.HI.X.SX32 R11, R102, R9, 0x1, P3 ;  /* 0x00000009660b7211 */ /* 0x000fe200018f0eff */
[----:B------:R-:W-:Y:S01]  /*1fb0*/  IMAD R202, R67, 0x56, RZ ;  /* 0x0000005643ca7824 */ /* 0x000fe200078e02ff */
[----:B------:R-:W-:-:S02]  /*1fc0*/  CS2R R94, SRZ ;  /* 0x00000000005e7805 */ /* 0x000fc4000001ff00 */
[C---:B0-----:R-:W-:Y:S01]  /*1fd0*/  LEA R16, P0, R104.reuse, R7, 0x1 ;  /* 0x0000000768107211 */ /* 0x041fe200078008ff */
[----:B------:R0:W-:Y:S01]  /*1fe0*/  STL.64 [R1+0x158], R12 ;  /* 0x0001580c01007387 */ /* 0x0001e20000100a00 */
[C---:B------:R-:W-:Y:S01]  /*1ff0*/  IMAD R178, R67.reuse, 0x62, RZ ;  /* 0x0000006243b27824 */ /* 0x040fe200078e02ff */
[----:B------:R-:W-:Y:S02]  /*2000*/  CS2R R96, SRZ ;  /* 0x0000000000607805 */ /* 0x000fe4000001ff00 */
[----:B------:R-:W-:Y:S01]  /*2010*/  LEA.HI.X.SX32 R17, R104, R9, 0x1, P0 ;  /* 0x0000000968117211 */ /* 0x000fe200000f0eff */
[----:B------:R3:W-:Y:S01]  /*2020*/  STL.64 [R1+0x150], R10 ;  /* 0x0001500a01007387 */ /* 0x0007e20000100a00 */
[C---:B------:R-:W-:Y:S01]  /*2030*/  IMAD R150, R67.reuse, 0x64, RZ ;  /* 0x0000006443967824 */ /* 0x040fe200078e02ff */
[----:B------:R-:W-:Y:S02]  /*2040*/  CS2R R98, SRZ ;  /* 0x0000000000627805 */ /* 0x000fe4000001ff00 */
[----:B-1----:R-:W-:Y:S01]  /*2050*/  LEA R14, P1, R106, R7, 0x1 ;  /* 0x000000076a0e7211 */ /* 0x002fe200078208ff */
[----:B------:R1:W-:Y:S01]  /*2060*/  STL.64 [R1+0x148], R16 ;  /* 0x0001481001007387 */ /* 0x0003e20000100a00 */
[----:B------:R-:W-:Y:S01]  /*2070*/  IMAD R19, R67, 0x19, RZ ;  /* 0x0000001943137824 */ /* 0x000fe200078e02ff */
[----:B------:R-:W-:-:S02]  /*2080*/  CS2R R100, SRZ ;  /* 0x0000000000647805 */ /* 0x000fc4000001ff00 */
[----:B------:R-:W-:Y:S01]  /*2090*/  LEA.HI.X.SX32 R15, R106, R9, 0x1, P1 ;  /* 0x000000096a0f7211 */ /* 0x000fe200008f0eff */
[C---:B------:R-:W-:Y:S01]  /*20a0*/  IMAD R36, R67.reuse, 0x2b, RZ ;  /* 0x0000002b43247824 */ /* 0x040fe200078e02ff */
[-C--:B0-----:R-:W-:Y:S01]  /*20b0*/  LEA R12, P2, R108, R7.reuse, 0x1 ;  /* 0x000000076c0c7211 */ /* 0x081fe200078408ff */
[C---:B------:R-:W-:Y:S01]  /*20c0*/  IMAD R182, R67.reuse, 0x60, RZ ;  /* 0x0000006043b67824 */ /* 0x040fe200078e02ff */
[----:B------:R-:W-:Y:S02]  /*20d0*/  CS2R R102, SRZ ;  /* 0x0000000000667805 */ /* 0x000fe4000001ff00 */
[----:B---3--:R-:W-:Y:S01]  /*20e0*/  LEA R10, P3, R110, R7, 0x1 ;  /* 0x000000076e0a7211 */ /* 0x008fe200078608ff */
[----:B------:R0:W-:Y:S01]  /*20f0*/  STL.64 [R1+0x140], R14 ;  /* 0x0001400e01007387 */ /* 0x0001e20000100a00 */
[-C--:B------:R-:W-:Y:S01]  /*2100*/  LEA.HI.X.SX32 R13, R108, R9.reuse, 0x1, P2 ;  /* 0x000000096c0d7211 */ /* 0x080fe200010f0eff */
[C---:B------:R-:W-:Y:S01]  /*2110*/  IMAD R20, R67.reuse, 0x31, RZ ;  /* 0x0000003143147824 */ /* 0x040fe200078e02ff */
[----:B------:R-:W-:Y:S01]  /*2120*/  LEA.HI.X.SX32 R11, R110, R9, 0x1, P3 ;  /* 0x000000096e0b7211 */ /* 0x000fe200018f0eff */
[C---:B------:R-:W-:Y:S01]  /*2130*/  IMAD R8, R67.reuse, 0x36, RZ ;  /* 0x0000003643087824 */ /* 0x040fe200078e02ff */
[----:B-1----:R-:W-:Y:S01]  /*2140*/  LEA R16, P0, R112, R7, 0x1 ;  /* 0x0000000770107211 */ /* 0x002fe200078008ff */
[----:B------:R1:W-:Y:S01]  /*2150*/  STL.64 [R1+0x138], R12 ;  /* 0x0001380c01007387 */ /* 0x0003e20000100a00 */
[----:B------:R-:W-:Y:S01]  /*2160*/  IMAD R194, R67, 0x5a, RZ ;  /* 0x0000005a43c27824 */ /* 0x000fe200078e02ff */
[----:B------:R-:W-:-:S02]  /*2170*/  CS2R R104, SRZ ;  /* 0x0000000000687805 */ /* 0x000fc4000001ff00 */
[----:B------:R-:W-:Y:S01]  /*2180*/  LEA.HI.X.SX32 R17, R112, R9, 0x1, P0 ;  /* 0x0000000970117211 */ /* 0x000fe200000f0eff */
[----:B------:R3:W-:Y:S01]  /*2190*/  STL.64 [R1+0x130], R10 ;  /* 0x0001300a01007387 */ /* 0x0007e20000100a00 */
[C---:B------:R-:W-:Y:S01]  /*21a0*/  IMAD R27, R67.reuse, 0xd, RZ ;  /* 0x0000000d431b7824 */ /* 0x040fe200078e02ff */
[C---:B0-----:R-:W-:Y:S01]  /*21b0*/  LEA R14, P1, R114.reuse, R7, 0x1 ;  /* 0x00000007720e7211 */ /* 0x041fe200078208ff */
[C---:B------:R-:W-:Y:S01]  /*21c0*/  IMAD R37, R67.reuse, 0x1b, RZ ;  /* 0x0000001b43257824 */ /* 0x040fe200078e02ff */
[----:B------:R0:W-:Y:S01]  /*21d0*/  STL.64 [R1+0x128], R16 ;  /* 0x0001281001007387 */ /* 0x0001e20000100a00 */
[C---:B------:R-:W-:Y:S01]  /*21e0*/  IMAD R140, R67.reuse, 0x6e, RZ ;  /* 0x0000006e438c7824 */ /* 0x040fe200078e02ff */
[----:B------:R-:W-:Y:S01]  /*21f0*/  LEA.HI.X.SX32 R15, R114, R9, 0x1, P1 ;  /* 0x00000009720f7211 */ /* 0x000fe200008f0eff */
[C---:B------:R-:W-:Y:S01]  /*2200*/  IMAD R31, R67.reuse, 0x2d, RZ ;  /* 0x0000002d431f7824 */ /* 0x040fe200078e02ff */
[-C--:B-1----:R-:W-:Y:S01]  /*2210*/  LEA R12, P2, R116, R7.reuse, 0x1 ;  /* 0x00000007740c7211 */ /* 0x082fe200078408ff */
[C---:B------:R-:W-:Y:S01]  /*2220*/  IMAD R148, R67.reuse, 0x66, RZ ;  /* 0x0000006643947824 */ /* 0x040fe200078e02ff */
[----:B------:R-:W-:Y:S01]  /*2230*/  CS2R R106, SRZ ;  /* 0x00000000006a7805 */ /* 0x000fe2000001ff00 */
[----:B------:R1:W-:Y:S01]  /*2240*/  STL.64 [R1+0x120], R14 ;  /* 0x0001200e01007387 */ /* 0x0003e20000100a00 */
[----:B---3--:R-:W-:Y:S01]  /*2250*/  LEA R10, P3, R118, R7, 0x1 ;  /* 0x00000007760a7211 */ /* 0x008fe200078608ff */
[C---:B------:R-:W-:Y:S01]  /*2260*/  IMAD R142, R67.reuse, 0x6c, RZ ;  /* 0x0000006c438e7824 */ /* 0x040fe200078e02ff */
[-C--:B------:R-:W-:Y:S01]  /*2270*/  LEA.HI.X.SX32 R13, R116, R9.reuse, 0x1, P2 ;  /* 0x00000009740d7211 */ /* 0x080fe200010f0eff */
[C---:B------:R-:W-:Y:S01]  /*2280*/  IMAD R39, R67.reuse, 0x37, RZ ;  /* 0x0000003743277824 */ /* 0x040fe200078e02ff */
[----:B------:R-:W-:Y:S01]  /*2290*/  LEA.HI.X.SX32 R11, R118, R9, 0x1, P3 ;  /* 0x00000009760b7211 */ /* 0x000fe200018f0eff */
[C---:B------:R-:W-:Y:S01]  /*22a0*/  IMAD R22, R67.reuse, 0x33, RZ ;  /* 0x0000003343167824 */ /* 0x040fe200078e02ff */
[----:B0-----:R-:W-:Y:S01]  /*22b0*/  LEA R16, P0, R120, R7, 0x1 ;  /* 0x0000000778107211 */ /* 0x001fe200078008ff */
[----:B------:R0:W-:Y:S01]  /*22c0*/  STL.64 [R1+0x118], R12 ;  /* 0x0001180c01007387 */ /* 0x0001e20000100a00 */
[----:B------:R-:W-:Y:S01]  /*22d0*/  IMAD R146, R67, 0x68, RZ ;  /* 0x0000006843927824 */ /* 0x000fe200078e02ff */
[----:B------:R-:W-:-:S02]  /*22e0*/  CS2R R108, SRZ ;  /* 0x00000000006c7805 */ /* 0x000fc4000001ff00 */
[----:B------:R-:W-:Y:S01]  /*22f0*/  LEA.HI.X.SX32 R17, R120, R9, 0x1, P0 ;  /* 0x0000000978117211 */ /* 0x000fe200000f0eff */
[----:B------:R3:W-:Y:S01]  /*2300*/  STL.64 [R1+0x110], R10 ;  /* 0x0001100a01007387 */ /* 0x0007e20000100a00 */
[C---:B-1----:R-:W-:Y:S01]  /*2310*/  LEA R14, P1, R122.reuse, R7, 0x1 ;  /* 0x000000077a0e7211 */ /* 0x042fe200078208ff */
[C---:B------:R-:W-:Y:S01]  /*2320*/  IMAD R46, R67.reuse, 0x7, RZ ;  /* 0x00000007432e7824 */ /* 0x040fe200078e02ff */
[----:B------:R-:W-:Y:S01]  /*2330*/  CS2R R110, SRZ ;  /* 0x00000000006e7805 */ /* 0x000fe2000001ff00 */
[----:B------:R1:W-:Y:S01]  /*2340*/  STL.64 [R1+0x108], R16 ;  /* 0x0001081001007387 */ /* 0x0003e20000100a00 */
[----:B------:R-:W-:Y:S01]  /*2350*/  LEA.HI.X.SX32 R15, R122, R9, 0x1, P1 ;  /* 0x000000097a0f7211 */ /* 0x000fe200008f0eff */
[C---:B------:R-:W-:Y:S01]  /*2360*/  IMAD R57, R67.reuse, 0x1d, RZ ;  /* 0x0000001d43397824 */ /* 0x040fe200078e02ff */
[----:B------:R-:W-:Y:S02]  /*2370*/  CS2R R112, SRZ ;  /* 0x0000000000707805 */ /* 0x000fe4000001ff00 */
[-C--:B0-----:R-:W-:Y:S01]  /*2380*/  LEA R12, P2, R124, R7.reuse, 0x1 ;  /* 0x000000077c0c7211 */ /* 0x081fe200078408ff */
[C---:B------:R-:W-:Y:S01]  /*2390*/  IMAD R134, R67.reuse, 0x74, RZ ;  /* 0x0000007443867824 */ /* 0x040fe200078e02ff */
[----:B------:R0:W-:Y:S01]  /*23a0*/  STL.64 [R1+0x100], R14 ;  /* 0x0001000e01007387 */ /* 0x0001e20000100a00 */
[C---:B------:R-:W-:Y:S01]  /*23b0*/  IMAD R65, R67.reuse, 0xf, RZ ;  /* 0x0000000f43417824 */ /* 0x040fe200078e02ff */
[----:B---3--:R-:W-:Y:S01]  /*23c0*/  LEA R10, P3, R126, R7, 0x1 ;  /* 0x000000077e0a7211 */ /* 0x008fe200078608ff */
[C---:B------:R-:W-:Y:S01]  /*23d0*/  IMAD R144, R67.reuse, 0x6a, RZ ;  /* 0x0000006a43907824 */ /* 0x040fe200078e02ff */
        /* <DEDUP_REMOVED lines=8> */
[----:B0-----:R-:W-:Y:S01]  /*2460*/  LEA R14, P1, R130, R7, 0x1 ;  /* 0x00000007820e7211 */ /* 0x001fe200078208ff */
[----:B------:R0:W-:Y:S01]  /*2470*/  STL.64 [R1+0xf0], R10 ;  /* 0x0000f00a01007387 */ /* 0x0001e20000100a00 */
[-C--:B------:R-:W-:Y:S01]  /*2480*/  LEA.HI.X.SX32 R17, R128, R9.reuse, 0x1, P0 ;  /* 0x0000000980117211 */ /* 0x080fe200000f0eff */
[C---:B------:R-:W-:Y:S01]  /*2490*/  IMAD R132, R67.reuse, 0x76, RZ ;  /* 0x0000007643847824 */ /* 0x040fe200078e02ff */
[----:B------:R-:W-:Y:S01]  /*24a0*/  LEA.HI.X.SX32 R15, R130, R9, 0x1, P1 ;  /* 0x00000009820f7211 */ /* 0x000fe200008f0eff */
[----:B------:R-:W-:Y:S01]  /*24b0*/  IMAD R55, R67, 0x39, RZ ;  /* 0x0000003943377824 */ /* 0x000fe200078e02ff */
[----:B--2---:R-:W-:Y:S01]  /*24c0*/  IADD3 R152, P0, P1, R5, UR6, R152 ;  /* 0x0000000605987c10 */ /* 0x004fe2000f91e098 */
[----:B------:R-:W-:Y:S01]  /*24d0*/  STL.64 [R1+0xe8], R16 ;  /* 0x0000e81001007387 */ /* 0x000fe20000100a00 */
[C---:B------:R-:W-:Y:S01]  /*24e0*/  IMAD R60, R67.reuse, 0x3b, RZ ;  /* 0x0000003b433c7824 */ /* 0x040fe200078e02ff */
[-C--:B-1----:R-:W-:Y:S01]  /*24f0*/  LEA R12, P2, R4, R7.reuse, 0x1 ;  /* 0x00000007040c7211 */ /* 0x082fe200078408ff */
[----:B------:R-:W-:Y:S01]  /*2500*/  IMAD R130, R67, 0x78, RZ ;  /* 0x0000007843827824 */ /* 0x000fe200078e02ff */
[-C--:B------:R-:W-:Y:S01]  /*2510*/  IADD3 R160, P6, R123, R152.reuse, RZ ;  /* 0x000000987ba07210 */ /* 0x080fe20007fde0ff */
[----:B------:R1:W-:Y:S01]  /*2520*/  STL.64 [R1+0xe0], R14 ;  /* 0x0000e00e01007387 */ /* 0x0003e20000100a00 */
[----:B0-----:R-:W-:Y:S01]  /*2530*/  LEA R10, P3, R0, R7, 0x1 ;  /* 0x00000007000a7211 */ /* 0x001fe200078608ff */
[C---:B------:R-:W-:Y:S01]  /*2540*/  IMAD R128, R67.reuse, 0x7a, RZ ;  /* 0x0000007a43807824 */ /* 0x040fe200078e02ff */
[-C--:B------:R-:W-:Y:S01]  /*2550*/  LEA.HI.X.SX32 R13, R4, R9.reuse, 0x1, P2 ;  /* 0x00000009040d7211 */ /* 0x080fe200010f0eff */
[----:B------:R-:W-:Y:S01]  /*2560*/  IMAD R126, R67, 0x7c, RZ ;  /* 0x0000007c437e7824 */ /* 0x000fe200078e02ff */
[----:B------:R-:W-:Y:S01]  /*2570*/  LEA.HI.X.SX32 R11, R0, R9, 0x1, P3 ;  /* 0x00000009000b7211 */ /* 0x000fe200018f0eff */
[----:B------:R-:W-:Y:S01]  /*2580*/  IMAD.HI R0, R3, 0x2, RZ ;  /* 0x0000000203007827 */ /* 0x000fe200078e02ff */
[-C--:B------:R-:W-:Y:S01]  /*2590*/  LEA RZ, P2, R67, R152.reuse, 0x5 ;  /* 0x0000009843ff7211 */ /* 0x080fe200078428ff */
[----:B------:R0:W-:Y:S01]  /*25a0*/  STL.64 [R1+0xd8], R12 ;  /* 0x0000d80c01007387 */ /* 0x0001e20000100a00 */
[-C--:B------:R-:W-:Y:S01]  /*25b0*/  IADD3 R246, P4, R247, R152.reuse, RZ ;  /* 0x00000098f7f67210 */ /* 0x080fe20007f9e0ff */
[C---:B------:R-:W-:Y:S01]  /*25c0*/  IMAD R9, R67.reuse, 0xe, RZ ;  /* 0x0000000e43097824 */ /* 0x040fe200078e02ff */
[----:B------:R-:W-:Y:S01]  /*25d0*/  IADD3.X R153, R0, UR5, R153, P0, P1 ;  /* 0x0000000500997c10 */ /* 0x000fe200087e2499 */
[----:B------:R2:W-:Y:S01]  /*25e0*/  STL.64 [R1+0xd0], R10 ;  /* 0x0000d00a01007387 */ /* 0x0005e20000100a00 */
[CC--:B------:R-:W-:Y:S01]  /*25f0*/  LEA RZ, P0, R67.reuse, R152.reuse, 0x6 ;  /* 0x0000009843ff7211 */ /* 0x0c0fe200078030ff */
[C---:B-1----:R-:W-:Y:S01]  /*2600*/  IMAD R14, R67.reuse, 0x3a, RZ ;  /* 0x0000003a430e7824 */ /* 0x042fe200078e02ff */
[CC--:B------:R-:W-:Y:S01]  /*2610*/  LEA.HI.X.SX32 R161, R67.reuse, R153.reuse, 0x1, P6 ;  /* 0x0000009943a17211 */ /* 0x0c0fe200030f0eff */
[----:B------:R-:W-:Y:S01]  /*2620*/  IMAD R17, R67, 0x1e, RZ ;  /* 0x0000001e43117824 */ /* 0x000fe200078e02ff */
[-C--:B------:R-:W-:Y:S01]  /*2630*/  LEA.HI.X.SX32 R157, R157, R153.reuse, 0x1, P2 ;  /* 0x000000999d9d7211 */ /* 0x080fe200010f0eff */
[----:B------:R-:W-:Y:S01]  /*2640*/  IMAD R16, R67, 0x3c, RZ ;  /* 0x0000003c43107824 */ /* 0x000fe200078e02ff */
[-C--:B------:R-:W-:Y:S01]  /*2650*/  IADD3 R244, P6, R245, R152.reuse, RZ ;  /* 0x00000098f5f47210 */ /* 0x080fe20007fde0ff */
[----:B------:R1:W-:Y:S01]  /*2660*/  STL.64 [R1+0xc8], R160 ;  /* 0x0000c8a001007387 */ /* 0x0003e20000100a00 */
[-C--:B------:R-:W-:Y:S01]  /*2670*/  LEA.HI.X.SX32 R247, R59, R153.reuse, 0x1, P4 ;  /* 0x000000993bf77211 */ /* 0x080fe200020f0eff */
[C---:B0-----:R-:W-:Y:S01]  /*2680*/  IMAD R12, R67.reuse, 0x1a, RZ ;  /* 0x0000001a430c7824 */ /* 0x041fe200078e02ff */
[-C--:B------:R-:W-:Y:S01]  /*2690*/  LEA.HI.X.SX32 R245, R56, R153.reuse, 0x1, P6 ;  /* 0x0000009938f57211 */ /* 0x080fe200030f0eff */
[C---:B--2---:R-:W-:Y:S01]  /*26a0*/  IMAD R10, R67.reuse, 0x34, RZ ;  /* 0x00000034430a7824 */ /* 0x044fe200078e02ff */
[-C--:B------:R-:W-:Y:S01]  /*26b0*/  IADD3 R214, P4, R214, R152.reuse, RZ ;  /* 0x00000098d6d67210 */ /* 0x080fe20007f9e0ff */
[C---:B------:R-:W-:Y:S01]  /*26c0*/  IMAD R13, R67.reuse, 0x38, RZ ;  /* 0x00000038430d7824 */ /* 0x040fe200078e02ff */
[-C--:B------:R-:W-:Y:S01]  /*26d0*/  LEA.HI.X.SX32 R159, R158, R153.reuse, 0x1, P0 ;  /* 0x000000999e9f7211 */ /* 0x080fe200000f0eff */
[----:B------:R-:W-:Y:S01]  /*26e0*/  IMAD R11, R67, 0x1c, RZ ;  /* 0x0000001c430b7824 */ /* 0x000fe200078e02ff */
[-C--:B------:R-:W-:Y:S01]  /*26f0*/  LEA.HI.X.SX32 R215, R47, R153.reuse, 0x1, P4 ;  /* 0x000000992fd77211 */ /* 0x080fe200020f0eff */
[C---:B------:R-:W-:Y:S01]  /*2700*/  IMAD R15, R67.reuse, 0x3e, RZ ;  /* 0x0000003e430f7824 */ /* 0x040fe200078e02ff */
[-C--:B------:R-:W-:Y:S01]  /*2710*/  IADD3 R218, P0, R218, R152.reuse, RZ ;  /* 0x00000098dada7210 */ /* 0x080fe20007f1e0ff */
[C---:B------:R-:W-:Y:S01]  /*2720*/  IMAD R124, R67.reuse, 0x7e, RZ ;  /* 0x0000007e437c7824 */ /* 0x040fe200078e02ff */
[-C--:B-1----:R-:W-:Y:S01]  /*2730*/  IADD3 R160, P2, R56, R152.reuse, RZ ;  /* 0x0000009838a07210 */ /* 0x082fe20007f5e0ff */
[C---:B------:R-:W-:Y:S01]  /*2740*/  IMAD R62, R67.reuse, 0x3d, RZ ;  /* 0x0000003d433e7824 */ /* 0x040fe200078e02ff */
[CC--:B------:R-:W-:Y:S01]  /*2750*/  LEA RZ, P5, R67.reuse, R152.reuse, 0x3 ;  /* 0x0000009843ff7211 */ /* 0x0c0fe200078a18ff */
[C---:B------:R-:W-:Y:S01]  /*2760*/  IMAD R63, R67.reuse, 0x1f, RZ ;  /* 0x0000001f433f7824 */ /* 0x040fe200078e02ff */
[-C--:B------:R-:W-:Y:S01]  /*2770*/  LEA.HI.X.SX32 R161, R58, R153.reuse, 0x1, P2 ;  /* 0x000000993aa17211 */ /* 0x080fe200010f0eff */
[----:B------:R-:W-:Y:S01]  /*2780*/  IMAD R61, R67, 0x3f, RZ ;  /* 0x0000003f433d7824 */ /* 0x000fe200078e02ff */
[-C--:B------:R-:W-:Y:S01]  /*2790*/  IADD3 R162, P2, R52, R152.reuse, RZ ;  /* 0x0000009834a27210 */ /* 0x080fe20007f5e0ff */
[----:B------:R-:W-:Y:S01]  /*27a0*/  UMOV UR5, URZ ;  /* 0x0000003f00057c82 */ /* 0x000fe20008000000 */
[-C--:B------:R-:W-:Y:S01]  /*27b0*/  LEA.HI.X.SX32 R219, R48, R153.reuse, 0x1, P0 ;  /* 0x0000009930db7211 */ /* 0x080fe200000f0eff */
[----:B------:R0:W-:Y:S01]  /*27c0*/  STL.64 [R1+0x68], R160 ;  /* 0x000068a001007387 */ /* 0x0001e20000100a00 */
[-C--:B------:R-:W-:Y:S01]  /*27d0*/  LEA.HI.X.SX32 R163, R53, R153.reuse, 0x1, P2 ;  /* 0x0000009935a37211 */ /* 0x080fe200010f0eff */
[----:B------:R-:W-:Y:S01]  /*27e0*/  UMOV UR6, URZ ;  /* 0x0000003f00067c82 */ /* 0x000fe20008000000 */
[-C--:B------:R-:W-:Y:S01]  /*27f0*/  LEA.HI.X.SX32 R121, R121, R153.reuse, 0x1, P5 ;  /* 0x0000009979797211 */ /* 0x080fe200028f0eff */
[----:B------:R-:W-:Y:S01]  /*2800*/  UIADD3.X UR11, UR6, 0x40000040, URZ, UP1, !UPT ;  /* 0x40000040060b7890 */ /* 0x000fe20008ffe43f */
[-C--:B------:R-:W-:Y:S01]  /*2810*/  IADD3 R240, P5, R241, R152.reuse, RZ ;  /* 0x00000098f1f07210 */ /* 0x080fe20007fbe0ff */
[----:B------:R-:W-:Y:S01]  /*2820*/  UIADD3.X UR9, UR5, 0x40000040, URZ, UP0, !UPT ;  /* 0x4000004005097890 */ /* 0x000fe200087fe43f */
[-C--:B------:R-:W-:Y:S01]  /*2830*/  LEA RZ, P1, R67, R152.reuse, 0x2 ;  /* 0x0000009843ff7211 */ /* 0x080fe200078210ff */
[----:B------:R-:W-:Y:S01]  /*2840*/  IMAD.MOV.U32 R6, RZ, RZ, 0x3f800000 ;  /* 0x3f800000ff067424 */ /* 0x000fe200078e00ff */
[CC--:B------:R-:W-:Y:S01]  /*2850*/  LEA.HI.X.SX32 R241, R51.reuse, R153.reuse, 0x1, P5 ;  /* 0x0000009933f17211 */ /* 0x0c0fe200028f0eff */
[----:B------:R-:W-:Y:S01]  /*2860*/  IMAD.MOV.U32 R5, RZ, RZ, -0x800000 ;  /* 0xff800000ff057424 */ /* 0x000fe200078e00ff */
[-C--:B------:R-:W-:Y:S01]  /*2870*/  IADD3 R204, P5, R204, R152.reuse, RZ ;  /* 0x00000098cccc7210 */ /* 0x080fe20007fbe0ff */
[----:B------:R-:W-:Y:S01]  /*2880*/  IMAD.MOV.U32 R3, RZ, RZ, RZ ;  /* 0x000000ffff037224 */ /* 0x000fe200078e00ff */
[----:B0-----:R-:W-:Y:S01]  /*2890*/  IADD3 R160, P6, R51, R152, RZ ;  /* 0x0000009833a07210 */ /* 0x001fe20007fde0ff */
[----:B------:R-:W-:Y:S01]  /*28a0*/  IMAD.MOV.U32 R7, RZ, RZ, -0x800000 ;  /* 0xff800000ff077424 */ /* 0x000fe200078e00ff */
[-C--:B------:R-:W-:Y:S01]  /*28b0*/  LEA.HI.X.SX32 R205, R38, R153.reuse, 0x1, P5 ;  /* 0x0000009926cd7211 */ /* 0x080fe200028f0eff */
[----:B------:R-:W-:Y:S01]  /*28c0*/  IMAD.MOV.U32 R4, RZ, RZ, 0x3f800000 ;  /* 0x3f800000ff047424 */ /* 0x000fe200078e00ff */
[----:B------:R-:W-:-:S02]  /*28d0*/  LEA.HI.X.SX32 R161, R52, R153, 0x1, P6 ;  /* 0x0000009934a17211 */ /* 0x000fc400030f0eff */
[----:B------:R-:W-:Y:S02]  /*28e0*/  CS2R R116, SRZ ;  /* 0x0000000000747805 */ /* 0x000fe4000001ff00 */
[-C--:B------:R-:W-:Y:S02]  /*28f0*/  LEA.HI.X.SX32 R123, R123, R153.reuse, 0x1, P1 ;  /* 0x000000997b7b7211 */ /* 0x080fe400008f0eff */
[----:B------:R-:W-:Y:S02]  /*2900*/  CS2R R118, SRZ ;  /* 0x0000000000767805 */ /* 0x000fe4000001ff00 */
[-C--:B------:R-:W-:Y:S01]  /*2910*/  IADD3 R242, P1, R243, R152.reuse, RZ ;  /* 0x00000098f3f27210 */ /* 0x080fe20007f3e0ff */
[----:B------:R0:W-:Y:S01]  /*2920*/  STL.64 [R1+0x60], R160 ;  /* 0x000060a001007387 */ /* 0x0001e20000100a00 */
[-C--:B------:R-:W-:Y:S01]  /*2930*/  IADD3 R208, P2, R208, R152.reuse, RZ ;  /* 0x00000098d0d07210 */ /* 0x080fe20007f5e0ff */
[----:B------:R-:W-:Y:S01]  /*2940*/  UIADD3.64 UR42, UR10, 0x2, URZ ;  /* 0x000000020a2a7897 */ /* 0x000fe2000fffe03f */
[-C--:B------:R-:W-:Y:S01]  /*2950*/  LEA.HI.X.SX32 R243, R54, R153.reuse, 0x1, P1 ;  /* 0x0000009936f37211 */ /* 0x080fe200008f0eff */
[----:B------:R1:W-:Y:S01]  /*2960*/  STL.64 [R1+0xa0], R162 ;  /* 0x0000a0a201007387 */ /* 0x0003e20000100a00 */
[-C--:B------:R-:W-:Y:S01]  /*2970*/  IADD3 R210, P1, R210, R152.reuse, RZ ;  /* 0x00000098d2d27210 */ /* 0x080fe20007f3e0ff */
[----:B------:R-:W-:Y:S01]  /*2980*/  UIADD3.64 UR38, UR10, 0x4, URZ ;  /* 0x000000040a267897 */ /* 0x000fe2000fffe03f */
[-C--:B------:R-:W-:Y:S01]  /*2990*/  LEA RZ, P3, R67, R152.reuse, 0x4 ;  /* 0x0000009843ff7211 */ /* 0x080fe200078620ff */
[----:B------:R-:W-:Y:S01]  /*29a0*/  UIADD3.64 UR34, UR10, 0x1fe, URZ ;  /* 0x000001fe0a227897 */ /* 0x000fe2000fffe03f */
[-C--:B------:R-:W-:Y:S01]  /*29b0*/  LEA.HI.X.SX32 R211, R42, R153.reuse, 0x1, P1 ;  /* 0x000000992ad37211 */ /* 0x080fe200008f0eff */
[----:B------:R-:W-:Y:S01]  /*29c0*/  UIADD3.64 UR30, UR10, 0x200, URZ ;  /* 0x000002000a1e7897 */ /* 0x000fe2000fffe03f */
[-C--:B------:R-:W-:Y:S01]  /*29d0*/  IADD3 R190, P1, R190, R152.reuse, RZ ;  /* 0x00000098bebe7210 */ /* 0x080fe20007f3e0ff */
[----:B------:R-:W-:Y:S01]  /*29e0*/  UIADD3.64 UR26, UR10, 0x202, URZ ;  /* 0x000002020a1a7897 */ /* 0x000fe2000fffe03f */
[-C--:B0-----:R-:W-:Y:S01]  /*29f0*/  IADD3 R160, P6, R48, R152.reuse, RZ ;  /* 0x0000009830a07210 */ /* 0x081fe20007fde0ff */
[----:B------:R-:W-:Y:S01]  /*2a00*/  UIADD3.64 UR22, UR10, 0x204, URZ ;  /* 0x000002040a167897 */ /* 0x000fe2000fffe03f */
[-C--:B------:R-:W-:Y:S01]  /*2a10*/  LEA.HI.X.SX32 R191, R29, R153.reuse, 0x1, P1 ;  /* 0x000000991dbf7211 */ /* 0x080fe200008f0eff */
[----:B------:R-:W-:Y:S01]  /*2a20*/  UIADD3.64 UR40, UR8, 0x80, URZ ;  /* 0x0000008008287897 */ /* 0x000fe2000fffe03f */
[----:B------:R-:W-:Y:S01]  /*2a30*/  LEA.HI.X.SX32 R161, R49, R153, 0x1, P6 ;  /* 0x0000009931a17211 */ /* 0x000fe200030f0eff */
[----:B------:R-:W-:Y:S01]  /*2a40*/  UIADD3.64 UR36, UR8, 0x100, URZ ;  /* 0x0000010008247897 */ /* 0x000fe2000fffe03f */
[----:B------:R-:W-:-:S02]  /*2a50*/  IADD3 R164, P6, R44, R152, RZ ;  /* 0x000000982ca47210 */ /* 0x000fc40007fde0ff */
[-C--:B-1----:R-:W-:Y:S01]  /*2a60*/  IADD3 R162, P0, R43, R152.reuse, RZ ;  /* 0x000000982ba27210 */ /* 0x082fe20007f1e0ff */
[----:B------:R0:W-:Y:S01]  /*2a70*/  STL.64 [R1+0x58], R160 ;  /* 0x000058a001007387 */ /* 0x0001e20000100a00 */
[-C--:B------:R-:W-:Y:S02]  /*2a80*/  LEA.HI.X.SX32 R165, R45, R153.reuse, 0x1, P6 ;  /* 0x000000992da57211 */ /* 0x080fe400030f0eff */
[-C--:B------:R-:W-:Y:S02]  /*2a90*/  LEA.HI.X.SX32 R163, R44, R153.reuse, 0x1, P0 ;  /* 0x000000992ca37211 */ /* 0x080fe400000f0eff */
[-C--:B------:R-:W-:Y:S01]  /*2aa0*/  LEA.HI.X.SX32 R209, R41, R153.reuse, 0x1, P2 ;  /* 0x0000009929d17211 */ /* 0x080fe200010f0eff */
[----:B------:R1:W-:Y:S01]  /*2ab0*/  STL.64 [R1+0xb8], R164 ;  /* 0x0000b8a401007387 */ /* 0x0003e20000100a00 */
[----:B------:R-:W-:Y:S02]  /*2ac0*/  IADD3 R186, P2, R186, R152, RZ ;  /* 0x00000098baba7210 */ /* 0x000fe40007f5e0ff */
[----:B------:R-:W-:-:S02]  /*2ad0*/  LEA.HI.X.SX32 R155, R155, R153, 0x1, P3 ;  /* 0x000000999b9b7211 */ /* 0x000fc400018f0eff */
[-C--:B------:R-:W-:Y:S02]  /*2ae0*/  IADD3 R222, P3, R223, R152.reuse, RZ ;  /* 0x00000098dfde7210 */ /* 0x080fe40007f7e0ff */
[-C--:B0-----:R-:W-:Y:S02]  /*2af0*/  IADD3 R160, P4, R42, R152.reuse, RZ ;  /* 0x000000982aa07210 */ /* 0x081fe40007f9e0ff */
[-C--:B------:R-:W-:Y:S02]  /*2b00*/  IADD3 R198, P6, R198, R152.reuse, RZ ;  /* 0x00000098c6c67210 */ /* 0x080fe40007fde0ff */
[-C--:B------:R-:W-:Y:S02]  /*2b10*/  LEA.HI.X.SX32 R161, R43, R153.reuse, 0x1, P4 ;  /* 0x000000992ba17211 */ /* 0x080fe400020f0eff */
[----:B-1----:R-:W-:Y:S02]  /*2b20*/  IADD3 R164, P1, R24, R152, RZ ;  /* 0x0000009818a47210 */ /* 0x002fe40007f3e0ff */
[-C--:B------:R-:W-:Y:S01]  /*2b30*/  LEA.HI.X.SX32 R187, R28, R153.reuse, 0x1, P2 ;  /* 0x000000991cbb7211 */ /* 0x080fe200010f0eff */
[----:B------:R0:W-:Y:S01]  /*2b40*/  STL.64 [R1+0x50], R160 ;  /* 0x000050a001007387 */ /* 0x0001e20000100a00 */
[----:B------:R-:W-:-:S02]  /*2b50*/  LEA.HI.X.SX32 R165, R25, R153, 0x1, P1 ;  /* 0x0000009919a57211 */ /* 0x000fc400008f0eff */
[-C--:B------:R-:W-:Y:S01]  /*2b60*/  LEA.HI.X.SX32 R223, R50, R153.reuse, 0x1, P3 ;  /* 0x0000009932df7211 */ /* 0x080fe200018f0eff */
[----:B------:R1:W-:Y:S01]  /*2b70*/  STL.64 [R1+0x98], R162 ;  /* 0x000098a201007387 */ /* 0x0003e20000100a00 */
[-C--:B------:R-:W-:Y:S02]  /*2b80*/  IADD3 R202, P3, R202, R152.reuse, RZ ;  /* 0x00000098caca7210 */ /* 0x080fe40007f7e0ff */
[-C--:B------:R-:W-:Y:S02]  /*2b90*/  LEA.HI.X.SX32 R199, R32, R153.reuse, 0x1, P6 ;  /* 0x0000009920c77211 */ /* 0x080fe400030f0eff */
[-C--:B------:R-:W-:Y:S02]  /*2ba0*/  IADD3 R150, P6, R150, R152.reuse, RZ ;  /* 0x0000009896967210 */ /* 0x080fe40007fde0ff */
[----:B------:R-:W-:Y:S02]  /*2bb0*/  LEA.HI.X.SX32 R203, R36, R153, 0x1, P3 ;  /* 0x0000009924cb7211 */ /* 0x000fe400018f0eff */
[----:B0-----:R-:W-:-:S02]  /*2bc0*/  IADD3 R160, P4, R38, R152, RZ ;  /* 0x0000009826a07210 */ /* 0x001fc40007f9e0ff */
[-C--:B------:R-:W-:Y:S02]  /*2bd0*/  IADD3 R182, P3, R182, R152.reuse, RZ ;  /* 0x00000098b6b67210 */ /* 0x080fe40007f7e0ff */
[-C--:B------:R-:W-:Y:S02]  /*2be0*/  LEA.HI.X.SX32 R161, R40, R153.reuse, 0x1, P4 ;  /* 0x0000009928a17211 */ /* 0x080fe400020f0eff */
[-C--:B-1----:R-:W-:Y:S02]  /*2bf0*/  IADD3 R162, P4, R34, R152.reuse, RZ ;  /* 0x0000009822a27210 */ /* 0x082fe40007f9e0ff */
[-C--:B------:R-:W-:Y:S01]  /*2c00*/  LEA.HI.X.SX32 R151, R18, R153.reuse, 0x1, P6 ;  /* 0x0000009912977211 */ /* 0x080fe200030f0eff */
[----:B------:R0:W-:Y:S01]  /*2c10*/  STL.64 [R1+0x48], R160 ;  /* 0x000048a001007387 */ /* 0x0001e20000100a00 */
[----:B------:R-:W-:Y:S02]  /*2c20*/  LEA.HI.X.SX32 R163, R35, R153, 0x1, P4 ;  /* 0x0000009923a37211 */ /* 0x000fe400020f0eff */
[----:B------:R-:W-:-:S02]  /*2c30*/  IADD3 R178, P4, R178, R152, RZ ;  /* 0x00000098b2b27210 */ /* 0x000fc40007f9e0ff */
[-C--:B------:R-:W-:Y:S02]  /*2c40*/  LEA.HI.X.SX32 R183, R21, R153.reuse, 0x1, P3 ;  /* 0x0000009915b77211 */ /* 0x080fe400018f0eff */
[----:B------:R-:W-:Y:S02]  /*2c50*/  LEA.HI.X.SX32 R179, R20, R153, 0x1, P4 ;  /* 0x0000009914b37211 */ /* 0x000fe400020f0eff */
[-C--:B------:R-:W-:Y:S02]  /*2c60*/  IADD3 R20, P6, R10, R152.reuse, RZ ;  /* 0x000000980a147210 */ /* 0x080fe40007fde0ff */
[-C--:B------:R-:W-:Y:S02]  /*2c70*/  IADD3 R194, P0, R194, R152.reuse, RZ ;  /* 0x00000098c2c27210 */ /* 0x080fe40007f1e0ff */
[-C--:B0-----:R-:W-:Y:S02]  /*2c80*/  IADD3 R160, P5, R32, R152.reuse, RZ ;  /* 0x0000009820a07210 */ /* 0x081fe40007fbe0ff */
[----:B------:R-:W-:-:S02]  /*2c90*/  IADD3 R140, P4, R140, R152, RZ ;  /* 0x000000988c8c7210 */ /* 0x000fc40007f9e0ff */
[-C--:B------:R-:W-:Y:S02]  /*2ca0*/  LEA.HI.X.SX32 R161, R34, R153.reuse, 0x1, P5 ;  /* 0x0000009922a17211 */ /* 0x080fe400028f0eff */
[-C--:B------:R-:W-:Y:S02]  /*2cb0*/  LEA.HI.X.SX32 R195, R31, R153.reuse, 0x1, P0 ;  /* 0x000000991fc37211 */ /* 0x080fe400000f0eff */
[-C--:B------:R-:W-:Y:S01]  /*2cc0*/  IADD3 R148, P0, R148, R152.reuse, RZ ;  /* 0x0000009894947210 */ /* 0x080fe20007f1e0ff */
[----:B------:R0:W-:Y:S01]  /*2cd0*/  STL.64 [R1+0x40], R160 ;  /* 0x000040a001007387 */ /* 0x0001e20000100a00 */
[----:B------:R-:W-:Y:S02]  /*2ce0*/  IADD3 R142, P3, R142, R152, RZ ;  /* 0x000000988e8e7210 */ /* 0x000fe40007f7e0ff */
[-C--:B------:R-:W-:Y:S01]  /*2cf0*/  LEA.HI.X.SX32 R141, R39, R153.reuse, 0x1, P4 ;  /* 0x00000099278d7211 */ /* 0x080fe200020f0eff */
[----:B------:R1:W-:Y:S01]  /*2d00*/  STL.64 [R1+0x90], R162 ;  /* 0x000090a201007387 */ /* 0x0003e20000100a00 */
[----:B------:R-:W-:-:S02]  /*2d10*/  LEA.HI.X.SX32 R149, R22, R153, 0x1, P0 ;  /* 0x0000009916957211 */ /* 0x000fc400000f0eff */
[-C--:B------:R-:W-:Y:S02]  /*2d20*/  LEA.HI.X.SX32 R143, R8, R153.reuse, 0x1, P3 ;  /* 0x00000099088f7211 */ /* 0x080fe400018f0eff */
[-C--:B------:R-:W-:Y:S02]  /*2d30*/  IADD3 R146, P1, R146, R152.reuse, RZ ;  /* 0x0000009892927210 */ /* 0x080fe40007f3e0ff */
[-C--:B------:R-:W-:Y:S02]  /*2d40*/  IADD3 R138, P0, R138, R152.reuse, RZ ;  /* 0x000000988a8a7210 */ /* 0x080fe40007f1e0ff */
[----:B0-----:R-:W-:Y:S02]  /*2d50*/  IADD3 R160, P5, R29, R152, RZ ;  /* 0x000000981da07210 */ /* 0x001fe40007fbe0ff */
[-C--:B------:R-:W-:Y:S02]  /*2d60*/  LEA.HI.X.SX32 R147, R10, R153.reuse, 0x1, P1 ;  /* 0x000000990a937211 */ /* 0x080fe400008f0eff */
[----:B------:R-:W-:-:S02]  /*2d70*/  LEA.HI.X.SX32 R161, R30, R153, 0x1, P5 ;  /* 0x000000991ea17211 */ /* 0x000fc400028f0eff */
[-C--:B-1----:R-:W-:Y:S02]  /*2d80*/  IADD3 R162, P2, R23, R152.reuse, RZ ;  /* 0x0000009817a27210 */ /* 0x082fe40007f5e0ff */
[-C--:B------:R-:W-:Y:S01]  /*2d90*/  IADD3 R134, P1, R134, R152.reuse, RZ ;  /* 0x0000009886867210 */ /* 0x080fe20007f3e0ff */
[----:B------:R0:W-:Y:S01]  /*2da0*/  STL.64 [R1+0x38], R160 ;  /* 0x000038a001007387 */ /* 0x0001e20000100a00 */
[-C--:B------:R-:W-:Y:S02]  /*2db0*/  LEA.HI.X.SX32 R163, R24, R153.reuse, 0x1, P2 ;  /* 0x0000009918a37211 */ /* 0x080fe400010f0eff */
[-C--:B------:R-:W-:Y:S02]  /*2dc0*/  LEA.HI.X.SX32 R135, R14, R153.reuse, 0x1, P1 ;  /* 0x000000990e877211 */ /* 0x080fe400008f0eff */
[----:B------:R-:W-:Y:S02]  /*2dd0*/  IADD3 R144, P2, R144, R152, RZ ;  /* 0x0000009890907210 */ /* 0x000fe40007f5e0ff */
[----:B------:R-:W-:-:S02]  /*2de0*/  LEA.HI.X.SX32 R139, R13, R153, 0x1, P0 ;  /* 0x000000990d8b7211 */ /* 0x000fc400000f0eff */
[-C--:B------:R-:W-:Y:S02]  /*2df0*/  LEA.HI.X.SX32 R145, R33, R153.reuse, 0x1, P2 ;  /* 0x0000009921917211 */ /* 0x080fe400010f0eff */
[-C--:B------:R-:W-:Y:S02]  /*2e00*/  IADD3 R132, P2, R132, R152.reuse, RZ ;  /* 0x0000009884847210 */ /* 0x080fe40007f5e0ff */
[-C--:B0-----:R-:W-:Y:S02]  /*2e10*/  IADD3 R160, P5, R25, R152.reuse, RZ ;  /* 0x0000009819a07210 */ /* 0x081fe40007fbe0ff */
[-C--:B------:R-:W-:Y:S02]  /*2e20*/  LEA.HI.X.SX32 R133, R60, R153.reuse, 0x1, P2 ;  /* 0x000000993c857211 */ /* 0x080fe400010f0eff */
[----:B------:R-:W-:Y:S02]  /*2e30*/  LEA.HI.X.SX32 R161, R26, R153, 0x1, P5 ;  /* 0x000000991aa17211 */ /* 0x000fe400028f0eff */
[----:B------:R-:W-:-:S02]  /*2e40*/  IADD3 R126, P0, R126, R152, RZ ;  /* 0x000000987e7e7210 */ /* 0x000fc40007f1e0ff */
[-C--:B------:R-:W-:Y:S01]  /*2e50*/  IADD3 R250, P2, R15, R152.reuse, RZ ;  /* 0x000000980ffa7210 */ /* 0x080fe20007f5e0ff */
[----:B------:R0:W-:Y:S01]  /*2e60*/  STL.64 [R1+0xc0], R160 ;  /* 0x0000c0a001007387 */ /* 0x0001e20000100a00 */
[----:B------:R-:W-:Y:S02]  /*2e70*/  MOV R0, RZ ;  /* 0x000000ff00007202 */ /* 0x000fe40000000f00 */
[-C--:B------:R-:W-:Y:S01]  /*2e80*/  LEA.HI.X.SX32 R251, R63, R153.reuse, 0x1, P2 ;  /* 0x000000993ffb7211 */ /* 0x080fe200010f0eff */
[----:B------:R-:W-:Y:S01]  /*2e90*/  STL.64 [R1+0xb0], R164 ;  /* 0x0000b0a401007387 */ /* 0x000fe20000100a00 */
[-C--:B------:R-:W-:Y:S02]  /*2ea0*/  LEA.HI.X.SX32 R127, R15, R153.reuse, 0x1, P0 ;  /* 0x000000990f7f7211 */ /* 0x080fe400000f0eff */
[----:B0-----:R-:W-:Y:S02]  /*2eb0*/  IADD3 R160, P5, R21, R152, RZ ;  /* 0x0000009815a07210 */ /* 0x001fe40007fbe0ff */
[----:B------:R-:W-:-:S02]  /*2ec0*/  LEA.HI.X.SX32 R21, R12, R153, 0x1, P6 ;  /* 0x000000990c157211 */ /* 0x000fc400030f0eff */
[----:B------:R-:W-:-:S05]  /*2ed0*/  LEA.HI.X.SX32 R161, R23, R153, 0x1, P5 ;  /* 0x0000009917a17211 */ /* 0x000fca00028f0eff */
[----:B------:R0:W-:Y:S04]  /*2ee0*/  STL.64 [R1+0x30], R160 ;  /* 0x000030a001007387 */ /* 0x0001e80000100a00 */
[----:B------:R-:W-:Y:S01]  /*2ef0*/  STL.64 [R1+0x88], R162 ;  /* 0x000088a201007387 */ /* 0x000fe20000100a00 */
[-C--:B0-----:R-:W-:Y:S02]  /*2f00*/  IADD3 R160, P5, R18, R152.reuse, RZ ;  /* 0x0000009812a07210 */ /* 0x081fe40007fbe0ff */
[----:B------:R-:W-:Y:S02]  /*2f10*/  IADD3 R18, P6, R8, R152, RZ ;  /* 0x0000009808127210 */ /* 0x000fe40007fde0ff */
[-C--:B------:R-:W-:Y:S02]  /*2f20*/  LEA.HI.X.SX32 R161, R19, R153.reuse, 0x1, P5 ;  /* 0x0000009913a17211 */ /* 0x080fe400028f0eff */
[----:B------:R-:W-:-:S02]  /*2f30*/  LEA.HI.X.SX32 R19, R37, R153, 0x1, P6 ;  /* 0x0000009925137211 */ /* 0x000fc400030f0eff */
[-C--:B------:R-:W-:Y:S01]  /*2f40*/  IADD3 R22, P6, R9, R152.reuse, RZ ;  /* 0x0000009809167210 */ /* 0x080fe20007fde0ff */
[----:B------:R0:W-:Y:S03]  /*2f50*/  STL.64 [R1+0x28], R160 ;  /* 0x000028a001007387 */ /* 0x0001e60000100a00 */
[----:B------:R-:W-:Y:S02]  /*2f60*/  LEA.HI.X.SX32 R23, R46, R153, 0x1, P6 ;  /* 0x000000992e177211 */ /* 0x000fe400030f0eff */
[----:B------:R-:W-:-:S04]  /*2f70*/  IADD3 R130, P6, R130, R152, RZ ;  /* 0x0000009882827210 */ /* 0x000fc80007fde0ff */
[----:B------:R-:W-:Y:S02]  /*2f80*/  LEA.HI.X.SX32 R131, R16, R153, 0x1, P6 ;  /* 0x0000009910837211 */ /* 0x000fe400030f0eff */
[----:B0-----:R-:W-:-:S04]  /*2f90*/  IADD3 R160, P5, R12, R152, RZ ;  /* 0x000000980ca07210 */ /* 0x001fc80007fbe0ff */
[----:B------:R-:W-:Y:S02]  /*2fa0*/  LEA.HI.X.SX32 R161, R27, R153, 0x1, P5 ;  /* 0x000000991ba17211 */ /* 0x000fe400028f0eff */
[----:B------:R-:W-:-:S03]  /*2fb0*/  IADD3 R136, P5, R136, R152, RZ ;  /* 0x0000009888887210 */ /* 0x000fc60007fbe0ff */
[----:B------:R-:W-:Y:S01]  /*2fc0*/  STL.64 [R1+0x80], R160 ;  /* 0x000080a001007387 */ /* 0x000fe20000100a00 */
[-C--:B------:R-:W-:Y:S02]  /*2fd0*/  LEA.HI.X.SX32 R137, R55, R153.reuse, 0x1, P5 ;  /* 0x0000009937897211 */ /* 0x080fe400028f0eff */
[-C--:B------:R-:W-:Y:S01]  /*2fe0*/  IADD3 R124, P5, R124, R152.reuse, RZ ;  /* 0x000000987c7c7210 */ /* 0x080fe20007fbe0ff */
[----:B------:R0:W-:Y:S03]  /*2ff0*/  STL.64 [R1+0x20], R20 ;  /* 0x0000201401007387 */ /* 0x0001e60000100a00 */
[----:B------:R-:W-:Y:S01]  /*3000*/  LEA.HI.X.SX32 R125, R61, R153, 0x1, P5 ;  /* 0x000000993d7d7211 */ /* 0x000fe200028f0eff */
[----:B------:R1:W-:Y:S04]  /*3010*/  STL.64 [R1+0x18], R18 ;  /* 0x0000181201007387 */ /* 0x0003e80000100a00 */
[----:B------:R-:W-:Y:S01]  /*3020*/  STL.64 [R1+0xa8], R22 ;  /* 0x0000a81601007387 */ /* 0x000fe20000100a00 */
[----:B0-----:R-:W-:-:S02]  /*3030*/  IADD3 R20, P3, R11, R152, RZ ;  /* 0x000000980b147210 */ /* 0x001fc40007f7e0ff */
[-C--:B-1----:R-:W-:Y:S02]  /*3040*/  IADD3 R18, P4, R13, R152.reuse, RZ ;  /* 0x000000980d127210 */ /* 0x082fe40007f9e0ff */
[-C--:B------:R-:W-:Y:S02]  /*3050*/  LEA.HI.X.SX32 R21, R9, R153.reuse, 0x1, P3 ;  /* 0x0000009909157211 */ /* 0x080fe400018f0eff */
[-C--:B------:R-:W-:Y:S02]  /*3060*/  LEA.HI.X.SX32 R19, R11, R153.reuse, 0x1, P4 ;  /* 0x000000990b137211 */ /* 0x080fe400020f0eff */
[-C--:B------:R-:W-:Y:S01]  /*3070*/  IADD3 R8, P4, R14, R152.reuse, RZ ;  /* 0x000000980e087210 */ /* 0x080fe20007f9e0ff */
[----:B------:R-:W-:Y:S01]  /*3080*/  STL.64 [R1+0x78], R20 ;  /* 0x0000781401007387 */ /* 0x000fe20000100a00 */
[-C--:B------:R-:W-:Y:S02]  /*3090*/  IADD3 R128, P3, R128, R152.reuse, RZ ;  /* 0x0000009880807210 */ /* 0x080fe40007f7e0ff */
[----:B------:R-:W-:Y:S01]  /*30a0*/  LEA.HI.X.SX32 R9, R57, R153, 0x1, P4 ;  /* 0x0000009939097211 */ /* 0x000fe200020f0eff */
[----:B------:R-:W-:Y:S01]  /*30b0*/  STL.64 [R1+0x10], R18 ;  /* 0x0000101201007387 */ /* 0x000fe20000100a00 */
[----:B------:R-:W-:-:S02]  /*30c0*/  IADD3 R10, P4, R17, R152, RZ ;  /* 0x00000098110a7210 */ /* 0x000fc40007f9e0ff */
[-C--:B------:R-:W-:Y:S01]  /*30d0*/  LEA.HI.X.SX32 R129, R62, R153.reuse, 0x1, P3 ;  /* 0x000000993e817211 */ /* 0x080fe200018f0eff */
[----:B------:R0:W-:Y:S01]  /*30e0*/  STL.64 [R1+0x8], R8 ;  /* 0x0000080801007387 */ /* 0x0001e20000100a00 */
[----:B------:R-:W-:-:S05]  /*30f0*/  LEA.HI.X.SX32 R11, R65, R153, 0x1, P4 ;  /* 0x00000099410b7211 */ /* 0x000fca00020f0eff */
[----:B------:R1:W-:Y:S01]  /*3100*/  STL.64 [R1+0x70], R10 ;  /* 0x0000700a01007387 */ /* 0x0003e20000100a00 */
[----:B0-----:R-:W-:-:S04]  /*3110*/  IADD3 R8, P1, R16, R152, RZ ;  /* 0x0000009810087210 */ /* 0x001fc80007f3e0ff */
[----:B------:R-:W-:-:S05]  /*3120*/  LEA.HI.X.SX32 R9, R17, R153, 0x1, P1 ;  /* 0x0000009911097211 */ /* 0x000fca00008f0eff */
[----:B------:R1:W-:Y:S04]  /*3130*/  STL.64 [R1], R8 ;  /* 0x0000000801007387 */ /* 0x0003e80000100a00 */
.L_x_1:
[----:B------:R-:W2:Y:S04]  /*3140*/  LDL.64 R160, [R1+0x2c8] ;  /* 0x0002c80001a07983 */ /* 0x000ea80000100a00 */
[----:B-1----:R-:W3:Y:S04]  /*3150*/  LDL.64 R10, [R1+0x2c0] ;  /* 0x0002c000010a7983 */ /* 0x002ee80000100a00 */
[----:B------:R-:W4:Y:S04]  /*3160*/  LDL.64 R8, [R1+0x2b0] ;  /* 0x0002b00001087983 */ /* 0x000f280000100a00 */
[----:B------:R-:W5:Y:S04]  /*3170*/  LDL.64 R14, [R1+0x298] ;  /* 0x00029800010e7983 */ /* 0x000f680000100a00 */
        /* <DEDUP_REMOVED lines=19> */
[----:B------:R-:W5:Y:S01]  /*32b0*/  LDL.64 R200, [R1+0x1b0] ;  /* 0x0001b00001c87983 */ /* 0x000f620000100a00 */
[----:B------:R-:W-:Y:S01]  /*32c0*/  UMOV UR17, 0x40000040 ;  /* 0x4000004000117882 */ /* 0x000fe20000000000 */
[----:B------:R-:W-:Y:S01]  /*32d0*/  LOP3.LUT R120, R2, 0x8, RZ, 0xfc, !PT ;  /* 0x0000000802787812 */ /* 0x000fe200078efcff */
[----:B------:R-:W0:Y:S01]  /*32e0*/  LDC R249, c[0x0][0x268] ;  /* 0x00009a00fff97b82 */ /* 0x000e220000000800 */
[----:B------:R-:W5:Y:S04]  /*32f0*/  LDL.64 R230, [R1+0x70] ;  /* 0x0000700001e67983 */ /* 0x000f680000100a00 */
[----:B------:R-:W5:Y:S04]  /*3300*/  LDL.64 R224, [R1+0x40] ;  /* 0x0000400001e07983 */ /* 0x000f680000100a00 */
[----:B------:R-:W5:Y:S04]  /*3310*/  LDL.64 R212, [R1+0x8] ;  /* 0x0000080001d47983 */ /* 0x000f680000100a00 */
[----:B------:R-:W5:Y:S04]  /*3320*/  LDL.64 R226, [R1+0x58] ;  /* 0x0000580001e27983 */ /* 0x000f680000100a00 */
[----:B------:R-:W5:Y:S04]  /*3330*/  LDL.64 R228, [R1+0x60] ;  /* 0x0000600001e47983 */ /* 0x000f680000100a00 */
[----:B------:R-:W5:Y:S04]  /*3340*/  LDL.64 R216, [R1+0x20] ;  /* 0x0000200001d87983 */ /* 0x000f680000100a00 */
[----:B------:R-:W5:Y:S01]  /*3350*/  LDL.64 R220, [R1+0x38] ;  /* 0x0000380001dc7983 */ /* 0x000f620000100a00 */
[----:B--2---:R-:W-:-:S03]  /*3360*/  IMAD.WIDE R42, R0, 0x2, R160 ;  /* 0x00000002002a7825 */ /* 0x004fc600078e02a0 */
[----:B------:R-:W2:Y:S01]  /*3370*/  LDL.64 R160, [R1+0x268] ;  /* 0x0002680001a07983 */ /* 0x000ea20000100a00 */
[----:B---3--:R-:W-:-:S03]  /*3380*/  IMAD.WIDE R10, R0, 0x2, R10 ;  /* 0x00000002000a7825 */ /* 0x008fc600078e020a */
[----:B------:R-:W3:Y:S01]  /*3390*/  LDG.E.U16 R42, desc[UR14][R42.64] ;  /* 0x0000000e2a2a7981 */ /* 0x000ee2000c1e1500 */
[----:B----4-:R-:W-:-:S04]  /*33a0*/  IMAD.WIDE R8, R0, 0x2, R8 ;  /* 0x0000000200087825 */ /* 0x010fc800078e0208 */
[C---:B-----5:R-:W-:Y:S01]  /*33b0*/  IMAD.WIDE R14, R0.reuse, 0x2, R14 ;  /* 0x00000002000e7825 */ /* 0x060fe200078e020e */
[----:B------:R1:W4:Y:S03]  /*33c0*/  LDG.E.U16 R25, desc[UR14][R8.64] ;  /* 0x0000000e08197981 */ /* 0x000326000c1e1500 */
[C---:B------:R-:W-:Y:S01]  /*33d0*/  IMAD.WIDE R38, R0.reuse, 0x2, R16 ;  /* 0x0000000200267825 */ /* 0x040fe200078e0210 */
[----:B------:R-:W5:Y:S04]  /*33e0*/  LDG.E.U16 R37, desc[UR14][R14.64] ;  /* 0x0000000e0e257981 */ /* 0x000f68000c1e1500 */
[----:B------:R0:W4:Y:S01]  /*33f0*/  LDG.E.U16 R17, desc[UR14][R10.64] ;  /* 0x0000000e0a117981 */ /* 0x000122000c1e1500 */
[----:B------:R-:W-:-:S03]  /*3400*/  IMAD.WIDE R30, R0, 0x2, R164 ;  /* 0x00000002001e7825 */ /* 0x000fc600078e02a4 */
[----:B------:R-:W5:Y:S01]  /*3410*/  LDG.E.U16 R38, desc[UR14][R38.64] ;  /* 0x0000000e26267981 */ /* 0x000f62000c1e1500 */
[----:B-1----:R-:W-:-:S03]  /*3420*/  IMAD.WIDE R8, R0, 0x2, R162 ;  /* 0x0000000200087825 */ /* 0x002fc600078e02a2 */
[----:B------:R-:W3:Y:S01]  /*3430*/  LDL.64 R164, [R1+0x220] ;  /* 0x0002200001a47983 */ /* 0x000ee20000100a00 */
[----:B0-----:R-:W-:-:S03]  /*3440*/  IMAD.WIDE R10, R0, 0x2, R166 ;  /* 0x00000002000a7825 */ /* 0x001fc600078e02a6 */
[----:B------:R-:W4:Y:S04]  /*3450*/  LDL.64 R162, [R1+0x218] ;  /* 0x0002180001a27983 */ /* 0x000f280000100a00 */
[----:B------:R-:W5:Y:S01]  /*3460*/  LDL.64 R166, [R1+0x228] ;  /* 0x0002280001a67983 */ /* 0x000f620000100a00 */
[----:B------:R-:W-:-:S03]  /*3470*/  IMAD.WIDE R12, R0, 0x2, R12 ;  /* 0x00000002000c7825 */ /* 0x000fc600078e020c */
[----:B------:R-:W4:Y:S01]  /*3480*/  LDG.E.U16 R30, desc[UR14][R30.64] ;  /* 0x0000000e1e1e7981 */ /* 0x000f22000c1e1500 */
[----:B------:R-:W-:-:S03]  /*3490*/  IMAD.WIDE R22, R0, 0x2, R22 ;  /* 0x0000000200167825 */ /* 0x000fc600078e0216 */
[----:B------:R-:W4:Y:S01]  /*34a0*/  LDG.E.U16 R24, desc[UR14][R12.64] ;  /* 0x0000000e0c187981 */ /* 0x000f22000c1e1500 */
[----:B------:R-:W-:-:S03]  /*34b0*/  IMAD.WIDE R18, R0, 0x2, R18 ;  /* 0x0000000200127825 */ /* 0x000fc600078e0212 */
[----:B------:R-:W4:Y:S01]  /*34c0*/  LDG.E.U16 R39, desc[UR14][R22.64] ;  /* 0x0000000e16277981 */ /* 0x000f22000c1e1500 */
[----:B------:R-:W-:-:S03]  /*34d0*/  IMAD.WIDE R20, R0, 0x2, R20 ;  /* 0x0000000200147825 */ /* 0x000fc600078e0214 */
[----:B------:R-:W4:Y:S04]  /*34e0*/  LDG.E.U16 R10, desc[UR14][R10.64] ;  /* 0x0000000e0a0a7981 */ /* 0x000f28000c1e1500 */
[----:B------:R0:W4:Y:S01]  /*34f0*/  LDG.E.U16 R13, desc[UR14][R8.64] ;  /* 0x0000000e080d7981 */ /* 0x000122000c1e1500 */
[----:B------:R-:W-:-:S03]  /*3500*/  IMAD.WIDE R28, R0, 0x2, R176 ;  /* 0x00000002001c7825 */ /* 0x000fc600078e02b0 */
[----:B------:R1:W4:Y:S01]  /*3510*/  LDG.E.U16 R23, desc[UR14][R18.64] ;  /* 0x0000000e12177981 */ /* 0x000322000c1e1500 */
[----:B------:R-:W-:-:S03]  /*3520*/  IMAD.WIDE R26, R0, 0x2, R170 ;  /* 0x00000002001a7825 */ /* 0x000fc600078e02aa */
[----:B------:R1:W4:Y:S01]  /*3530*/  LDG.E.U16 R36, desc[UR14][R20.64] ;  /* 0x0000000e14247981 */ /* 0x000322000c1e1500 */
[----:B--2---:R-:W-:-:S03]  /*3540*/  IMAD.WIDE R14, R0, 0x2, R160 ;  /* 0x00000002000e7825 */ /* 0x004fc600078e02a0 */
[----:B------:R-:W2:Y:S04]  /*3550*/  LDL.64 R176, [R1+0x200] ;  /* 0x0002000001b07983 */ /* 0x000ea80000100a00 */
[----:B------:R-:W2:Y:S01]  /*3560*/  LDL.64 R160, [R1+0x210] ;  /* 0x0002100001a07983 */ /* 0x000ea20000100a00 */
[----:B0-----:R-:W-:-:S03]  /*3570*/  IMAD.WIDE R8, R0, 0x2, R180 ;  /* 0x0000000200087825 */ /* 0x001fc600078e02b4 */
[----:B------:R-:W2:Y:S01]  /*3580*/  LDL.64 R180, [R1+0x208] ;  /* 0x0002080001b47983 */ /* 0x000ea20000100a00 */
[----:B-1----:R-:W-:-:S03]  /*3590*/  IMAD.WIDE R18, R0, 0x2, R172 ;  /* 0x0000000200127825 */ /* 0x002fc600078e02ac */
[----:B------:R-:W2:Y:S01]  /*35a0*/  LDL.64 R172, [R1+0x1f0] ;  /* 0x0001f00001ac7983 */ /* 0x000ea20000100a00 */
[----:B------:R-:W-:-:S03]  /*35b0*/  IMAD.WIDE R20, R0, 0x2, R174 ;  /* 0x0000000200147825 */ /* 0x000fc600078e02ae */
[----:B------:R-:W2:Y:S04]  /*35c0*/  LDL.64 R174, [R1+0x1f8] ;  /* 0x0001f80001ae7983 */ /* 0x000ea80000100a00 */
[----:B------:R-:W2:Y:S04]  /*35d0*/  LDL.64 R170, [R1+0x1e8] ;  /* 0x0001e80001aa7983 */ /* 0x000ea80000100a00 */
[----:B------:R-:W2:Y:S01]  /*35e0*/  LDG.E.U16 R14, desc[UR14][R14.64] ;  /* 0x0000000e0e0e7981 */ /* 0x000ea2000c1e1500 */
[----:B---3--:R-:W-:-:S03]  /*35f0*/  IMAD.WIDE R32, R0, 0x2, R164 ;  /* 0x0000000200207825 */ /* 0x008fc600078e02a4 */
[----:B------:R4:W3:Y:S04]  /*3600*/  LDG.E.U16 R35, desc[UR14][R28.64] ;  /* 0x0000000e1c237981 */ /* 0x0008e8000c1e1500 */
[----:B------:R0:W3:Y:S01]  /*3610*/  LDG.E.U16 R22, desc[UR14][R20.64] ;  /* 0x0000000e14167981 */ /* 0x0000e2000c1e1500 */
[----:B-----5:R-:W-:-:S03]  /*3620*/  IMAD.WIDE R44, R0, 0x2, R166 ;  /* 0x00000002002c7825 */ /* 0x020fc600078e02a6 */
[----:B------:R2:W5:Y:S01]  /*3630*/  LDG.E.U16 R15, desc[UR14][R18.64] ;  /* 0x0000000e120f7981 */ /* 0x000562000c1e1500 */
[----:B----4-:R-:W-:-:S03]  /*3640*/  IMAD.WIDE R28, R0, 0x2, R162 ;  /* 0x00000002001c7825 */ /* 0x010fc600078e02a2 */
[----:B------:R-:W4:Y:S01]  /*3650*/  LDL.64 R166, [R1+0x1b8] ;  /* 0x0001b80001a67983 */ /* 0x000f220000100a00 */
[----:B0-----:R-:W-:-:S03]  /*3660*/  IMAD.WIDE R20, R0, 0x2, R168 ;  /* 0x0000000200147825 */ /* 0x001fc600078e02a8 */
[----:B------:R-:W3:Y:S04]  /*3670*/  LDL.64 R168, [R1+0x1c8] ;  /* 0x0001c80001a87983 */ /* 0x000ee80000100a00 */
[----:B------:R-:W5:Y:S04]  /*3680*/  LDL.64 R164, [R1+0x1a8] ;  /* 0x0001a80001a47983 */ /* 0x000f680000100a00 */
[----:B------:R-:W3:Y:S04]  /*3690*/  LDL.64 R162, [R1+0x1a0] ;  /* 0x0001a00001a27983 */ /* 0x000ee80000100a00 */
[----:B------:R0:W3:Y:S04]  /*36a0*/  LDG.E.U16 R41, desc[UR14][R8.64] ;  /* 0x0000000e08297981 */ /* 0x0000e8000c1e1500 */
[----:B------:R-:W3:Y:S04]  /*36b0*/  LDG.E.U16 R21, desc[UR14][R20.64] ;  /* 0x0000000e14157981 */ /* 0x000ee8000c1e1500 */
[----:B------:R1:W3:Y:S04]  /*36c0*/  LDG.E.U16 R12, desc[UR14][R44.64] ;  /* 0x0000000e2c0c7981 */ /* 0x0002e8000c1e1500 */
[----:B------:R1:W3:Y:S04]  /*36d0*/  LDG.E.U16 R43, desc[UR14][R32.64] ;  /* 0x0000000e202b7981 */ /* 0x0002e8000c1e1500 */
[----:B------:R-:W3:Y:S01]  /*36e0*/  LDG.E.U16 R26, desc[UR14][R26.64] ;  /* 0x0000000e1a1a7981 */ /* 0x000ee2000c1e1500 */
[----:B--2---:R-:W-:-:S03]  /*36f0*/  IMAD.WIDE R18, R0, 0x2, R160 ;  /* 0x0000000200127825 */ /* 0x004fc600078e02a0 */
[----:B------:R2:W3:Y:S04]  /*3700*/  LDG.E.U16 R34, desc[UR14][R28.64] ;  /* 0x0000000e1c227981 */ /* 0x0004e8000c1e1500 */
[----:B------:R-:W3:Y:S01]  /*3710*/  LDL.64 R160, [R1+0x188] ;  /* 0x0001880001a07983 */ /* 0x000ee20000100a00 */
[----:B0-----:R-:W-:-:S03]  /*3720*/  IMAD.WIDE R8, R0, 0x2, R184 ;  /* 0x0000000200087825 */ /* 0x001fc600078e02b8 */
[----:B------:R-:W3:Y:S01]  /*3730*/  LDL.64 R184, [R1+0x1c0] ;  /* 0x0001c00001b87983 */ /* 0x000ee20000100a00 */
[----:B------:R-:W-:-:S03]  /*3740*/  IMAD.WIDE R46, R0, 0x2, R180 ;  /* 0x00000002002e7825 */ /* 0x000fc600078e02b4 */
[----:B------:R-:W3:Y:S01]  /*3750*/  LDL.64 R180, [R1+0x180] ;  /* 0x0001800001b47983 */ /* 0x000ee20000100a00 */
[----:B-1----:R-:W-:-:S03]  /*3760*/  IMAD.WIDE R44, R0, 0x2, R176 ;  /* 0x00000002002c7825 */ /* 0x002fc600078e02b0 */
[----:B------:R0:W3:Y:S01]  /*3770*/  LDG.E.U16 R20, desc[UR14][R18.64] ;  /* 0x0000000e12147981 */ /* 0x0000e2000c1e1500 */
[----:B------:R-:W-:-:S03]  /*3780*/  IMAD.WIDE R32, R0, 0x2, R174 ;  /* 0x0000000200207825 */ /* 0x000fc600078e02ae */
[----:B------:R1:W3:Y:S01]  /*3790*/  LDG.E.U16 R16, desc[UR14][R46.64] ;  /* 0x0000000e2e107981 */ /* 0x0002e2000c1e1500 */
[----:B--2---:R-:W-:-:S03]  /*37a0*/  IMAD.WIDE R28, R0, 0x2, R170 ;  /* 0x00000002001c7825 */ /* 0x004fc600078e02aa */
[----:B------:R-:W2:Y:S01]  /*37b0*/  LDL.64 R176, [R1+0x168] ;  /* 0x0001680001b07983 */ /* 0x000ea20000100a00 */
[----:B0-----:R-:W-:-:S03]  /*37c0*/  IMAD.WIDE R18, R0, 0x2, R172 ;  /* 0x0000000200127825 */ /* 0x001fc600078e02ac */
[----:B------:R-:W2:Y:S01]  /*37d0*/  LDL.64 R174, [R1+0x148] ;  /* 0x0001480001ae7983 */ /* 0x000ea20000100a00 */
[----:B-1----:R-:W-:-:S03]  /*37e0*/  IMAD.WIDE R46, R0, 0x2, R188 ;  /* 0x00000002002e7825 */ /* 0x002fc600078e02bc */
[----:B------:R-:W2:Y:S04]  /*37f0*/  LDL.64 R172, [R1+0x128] ;  /* 0x0001280001ac7983 */ /* 0x000ea80000100a00 */
[----:B------:R-:W2:Y:S01]  /*3800*/  LDL.64 R170, [R1+0x108] ;  /* 0x0001080001aa7983 */ /* 0x000ea20000100a00 */
[----:B----4-:R-:W-:-:S03]  /*3810*/  IMAD.WIDE R52, R0, 0x2, R166 ;  /* 0x0000000200347825 */ /* 0x010fc600078e02a6 */
[----:B------:R-:W4:Y:S01]  /*3820*/  LDG.E.U16 R19, desc[UR14][R18.64] ;  /* 0x0000000e12137981 */ /* 0x000f22000c1e1500 */
[----:B-----5:R-:W-:-:S03]  /*3830*/  IMAD.WIDE R50, R0, 0x2, R164 ;  /* 0x0000000200327825 */ /* 0x020fc600078e02a4 */
[----:B------:R0:W5:Y:S01]  /*3840*/  LDG.E.U16 R40, desc[UR14][R44.64] ;  /* 0x0000000e2c287981 */ /* 0x000162000c1e1500 */
[----:B---3--:R-:W-:-:S03]  /*3850*/  IMAD.WIDE R48, R0, 0x2, R162 ;  /* 0x0000000200307825 */ /* 0x008fc600078e02a2 */
[----:B------:R-:W3:Y:S04]  /*3860*/  LDL.64 R166, [R1+0x160] ;  /* 0x0001600001a67983 */ /* 0x000ee80000100a00 */
[----:B------:R1:W4:Y:S01]  /*3870*/  LDG.E.U16 R18, desc[UR14][R46.64] ;  /* 0x0000000e2e127981 */ /* 0x000322000c1e1500 */
[----:B0-----:R-:W-:-:S03]  /*3880*/  IMAD.WIDE R44, R0, 0x2, R168 ;  /* 0x00000002002c7825 */ /* 0x001fc600078e02a8 */
[----:B------:R-:W5:Y:S04]  /*3890*/  LDL.64 R168, [R1+0xe8] ;  /* 0x0000e80001a87983 */ /* 0x000f680000100a00 */
[----:B------:R-:W3:Y:S04]  /*38a0*/  LDL.64 R164, [R1+0x140] ;  /* 0x0001400001a47983 */ /* 0x000ee80000100a00 */
[----:B------:R-:W4:Y:S04]  /*38b0*/  LDL.64 R162, [R1+0x120] ;  /* 0x0001200001a27983 */ /* 0x000f280000100a00 */
[----:B------:R-:W4:Y:S04]  /*38c0*/  LDG.E.U16 R8, desc[UR14][R8.64] ;  /* 0x0000000e08087981 */ /* 0x000f28000c1e1500 */
[----:B------:R-:W4:Y:S04]  /*38d0*/  LDG.E.U16 R31, desc[UR14][R32.64] ;  /* 0x0000000e201f7981 */ /* 0x000f28000c1e1500 */
[----:B------:R-:W4:Y:S04]  /*38e0*/  LDG.E.U16 R27, desc[UR14][R44.64] ;  /* 0x0000000e2c1b7981 */ /* 0x000f28000c1e1500 */
[----:B------:R0:W4:Y:S04]  /*38f0*/  LDG.E.U16 R9, desc[UR14][R28.64] ;  /* 0x0000000e1c097981 */ /* 0x000128000c1e1500 */
[----:B------:R-:W4:Y:S04]  /*3900*/  LDL.64 R188, [R1+0x178] ;  /* 0x0001780001bc7983 */ /* 0x000f280000100a00 */
[----:B------:R2:W4:Y:S01]  /*3910*/  LDG.E.U16 R55, desc[UR14][R48.64] ;  /* 0x0000000e30377981 */ /* 0x000522000c1e1500 */
[----:B-1----:R-:W-:-:S03]  /*3920*/  IMAD.WIDE R46, R0, 0x2, R160 ;  /* 0x00000002002e7825 */ /* 0x002fc600078e02a0 */
[----:B------:R-:W4:Y:S01]  /*3930*/  LDL.64 R160, [R1+0x100] ;  /* 0x0001000001a07983 */ /* 0x000f220000100a00 */
[----:B0-----:R-:W-:-:S03]  /*3940*/  IMAD.WIDE R28, R0, 0x2, R196 ;  /* 0x00000002001c7825 */ /* 0x001fc600078e02c4 */
[----:B------:R-:W4:Y:S01]  /*3950*/  LDL.64 R196, [R1+0x198] ;  /* 0x0001980001c47983 */ /* 0x000f220000100a00 */
[----:B------:R-:W-:-:S03]  /*3960*/  IMAD.WIDE R32, R0, 0x2, R192 ;  /* 0x0000000200207825 */ /* 0x000fc600078e02c0 */
[----:B------:R-:W4:Y:S01]  /*3970*/  LDL.64 R192, [R1+0x190] ;  /* 0x0001900001c07983 */ /* 0x000f220000100a00 */
[----:B------:R-:W-:-:S03]  /*3980*/  IMAD.WIDE R56, R0, 0x2, R184 ;  /* 0x0000000200387825 */ /* 0x000fc600078e02b8 */
[----:B------:R-:W4:Y:S01]  /*3990*/  LDL.64 R184, [R1+0x158] ;  /* 0x0001580001b87983 */ /* 0x000f220000100a00 */
[----:B------:R-:W-:-:S03]  /*39a0*/  IMAD.WIDE R44, R0, 0x2, R180 ;  /* 0x00000002002c7825 */ /* 0x000fc600078e02b4 */
[----:B------:R-:W4:Y:S04]  /*39b0*/  LDG.E.U16 R29, desc[UR14][R28.64] ;  /* 0x0000000e1c1d7981 */ /* 0x000f28000c1e1500 */
[----:B------:R0:W4:Y:S04]  /*39c0*/  LDG.E.U16 R11, desc[UR14][R46.64] ;  /* 0x0000000e2e0b7981 */ /* 0x000128000c1e1500 */
[----:B------:R1:W4:Y:S01]  /*39d0*/  LDG.E.U16 R54, desc[UR14][R44.64] ;  /* 0x0000000e2c367981 */ /* 0x000322000c1e1500 */
[----:B--2---:R-:W-:-:S03]  /*39e0*/  IMAD.WIDE R48, R0, 0x2, R172 ;  /* 0x0000000200307825 */ /* 0x004fc600078e02ac */
[----:B------:R2:W4:Y:S01]  /*39f0*/  LDG.E.U16 R28, desc[UR14][R50.64] ;  /* 0x0000000e321c7981 */ /* 0x000522000c1e1500 */
[----:B0-----:R-:W-:-:S03]  /*3a00*/  IMAD.WIDE R46, R0, 0x2, R174 ;  /* 0x00000002002e7825 */ /* 0x001fc600078e02ae */
[----:B------:R-:W4:Y:S01]  /*3a10*/  LDL.64 R180, [R1+0x138] ;  /* 0x0001380001b47983 */ /* 0x000f220000100a00 */
[----:B-1----:R-:W-:-:S03]  /*3a20*/  IMAD.WIDE R44, R0, 0x2, R176 ;  /* 0x00000002002c7825 */ /* 0x002fc600078e02b0 */
[----:B------:R-:W4:Y:S01]  /*3a30*/  LDL.64 R176, [R1+0x118] ;  /* 0x0001180001b07983 */ /* 0x000f220000100a00 */
[----:B--2---:R-:W-:-:S03]  /*3a40*/  IMAD.WIDE R50, R0, 0x2, R170 ;  /* 0x0000000200327825 */ /* 0x004fc600078e02aa */
[----:B------:R-:W2:Y:S04]  /*3a50*/  LDL.64 R174, [R1+0xf8] ;  /* 0x0000f80001ae7983 */ /* 0x000ea80000100a00 */
[----:B------:R-:W2:Y:S04]  /*3a60*/  LDL.64 R172, [R1+0xd8] ;  /* 0x0000d80001ac7983 */ /* 0x000ea80000100a00 */
[----:B------:R-:W2:Y:S04]  /*3a70*/  LDL.64 R170, [R1+0x170] ;  /* 0x0001700001aa7983 */ /* 0x000ea80000100a00 */
[----:B------:R-:W2:Y:S04]  /*3a80*/  LDG.E.U16 R33, desc[UR14][R32.64] ;  /* 0x0000000e20217981 */ /* 0x000ea8000c1e1500 */
[----:B------:R-:W2:Y:S04]  /*3a90*/  LDG.E.U16 R56, desc[UR14][R56.64] ;  /* 0x0000000e38387981 */ /* 0x000ea8000c1e1500 */
[----:B------:R3:W2:Y:S04]  /*3aa0*/  LDG.E.U16 R58, desc[UR14][R46.64] ;  /* 0x0000000e2e3a7981 */ /* 0x0006a8000c1e1500 */
[----:B------:R5:W2:Y:S04]  /*3ab0*/  LDG.E.U16 R32, desc[UR14][R52.64] ;  /* 0x0000000e34207981 */ /* 0x000aa8000c1e1500 */
[----:B------:R0:W2:Y:S01]  /*3ac0*/  LDG.E.U16 R57, desc[UR14][R44.64] ;  /* 0x0000000e2c397981 */ /* 0x0000a2000c1e1500 */
[----:B---3--:R-:W-:-:S03]  /*3ad0*/  IMAD.WIDE R46, R0, 0x2, R164 ;  /* 0x00000002002e7825 */ /* 0x008fc600078e02a4 */
[----:B------:R4:W3:Y:S01]  /*3ae0*/  LDG.E.U16 R59, desc[UR14][R48.64] ;  /* 0x0000000e303b7981 */ /* 0x0008e2000c1e1500 */
[----:B-----5:R-:W-:-:S03]  /*3af0*/  IMAD.WIDE R52, R0, 0x2, R168 ;  /* 0x0000000200347825 */ /* 0x020fc600078e02a8 */
[----:B------:R1:W5:Y:S01]  /*3b00*/  LDG.E.U16 R60, desc[UR14][R50.64] ;  /* 0x0000000e323c7981 */ /* 0x000362000c1e1500 */
[----:B0-----:R-:W-:-:S03]  /*3b10*/  IMAD.WIDE R44, R0, 0x2, R166 ;  /* 0x00000002002c7825 */ /* 0x001fc600078e02a6 */
[----:B------:R-:W3:Y:S01]  /*3b20*/  LDL.64 R168, [R1+0x150] ;  /* 0x0001500001a87983 */ /* 0x000ee20000100a00 */
[----:B----4-:R-:W-:-:S03]  /*3b30*/  IMAD.WIDE R48, R0, 0x2, R162 ;  /* 0x0000000200307825 */ /* 0x010fc600078e02a2 */
[----:B------:R-:W4:Y:S04]  /*3b40*/  LDL.64 R166, [R1+0x130] ;  /* 0x0001300001a67983 */ /* 0x000f280000100a00 */
[----:B------:R-:W5:Y:S04]  /*3b50*/  LDL.64 R164, [R1+0x110] ;  /* 0x0001100001a47983 */ /* 0x000f680000100a00 */
[----:B------:R-:W5:Y:S04]  /*3b60*/  LDL.64 R162, [R1+0xf0] ;  /* 0x0000f00001a27983 */ /* 0x000f680000100a00 */
[----:B------:R0:W5:Y:S04]  /*3b70*/  LDG.E.U16 R61, desc[UR14][R52.64] ;  /* 0x0000000e343d7981 */ /* 0x000168000c1e1500 */
[----:B------:R0:W5:Y:S04]  /*3b80*/  LDG.E.U16 R62, desc[UR14][R44.64] ;  /* 0x0000000e2c3e7981 */ /* 0x000168000c1e1500 */
[----:B------:R0:W5:Y:S01]  /*3b90*/  LDG.E.U16 R63, desc[UR14][R46.64] ;  /* 0x0000000e2e3f7981 */ /* 0x000162000c1e1500 */
[----:B-1----:R-:W-:-:S03]  /*3ba0*/  IMAD.WIDE R50, R0, 0x2, R160 ;  /* 0x0000000200327825 */ /* 0x002fc600078e02a0 */
[----:B------:R1:W5:Y:S04]  /*3bb0*/  LDG.E.U16 R64, desc[UR14][R48.64] ;  /* 0x0000000e30407981 */ /* 0x000368000c1e1500 */
[----:B------:R-:W5:Y:S01]  /*3bc0*/  LDL.64 R160, [R1+0xd0] ;  /* 0x0000d00001a07983 */ /* 0x000f620000100a00 */
[----:B0-----:R-:W-:-:S03]  /*3bd0*/  IMAD.WIDE R52, R0, 0x2, R206 ;  /* 0x0000000200347825 */ /* 0x001fc600078e02ce */
[----:B------:R0:W5:Y:S01]  /*3be0*/  LDG.E.U16 R65, desc[UR14][R50.64] ;  /* 0x0000000e32417981 */ /* 0x000162000c1e1500 */
[----:B------:R-:W-:-:S03]  /*3bf0*/  IMAD.WIDE R44, R0, 0x2, R200 ;  /* 0x00000002002c7825 */ /* 0x000fc600078e02c8 */
[----:B------:R0:W5:Y:S01]  /*3c00*/  LDG.E.U16 R66, desc[UR14][R52.64] ;  /* 0x0000000e34427981 */ /* 0x000162000c1e1500 */
[----:B------:R-:W-:-:S03]  /*3c10*/  IMAD.WIDE R46, R0, 0x2, R196 ;  /* 0x00000002002e7825 */ /* 0x000fc600078e02c4 */
[----:B------:R0:W5:Y:S01]  /*3c20*/  LDG.E.U16 R67, desc[UR14][R44.64] ;  /* 0x0000000e2c437981 */ /* 0x000162000c1e1500 */
[----:B-1----:R-:W-:-:S03]  /*3c30*/  IMAD.WIDE R48, R0, 0x2, R192 ;  /* 0x0000000200307825 */ /* 0x002fc600078e02c0 */
[----:B------:R1:W5:Y:S01]  /*3c40*/  LDG.E.U16 R68, desc[UR14][R46.64] ;  /* 0x0000000e2e447981 */ /* 0x000362000c1e1500 */
        /* <DEDUP_REMOVED lines=8> */
[----:B--2---:R-:W-:-:S03]  /*3cd0*/  IMAD.WIDE R48, R0, 0x2, R174 ;  /* 0x0000000200307825 */ /* 0x004fc600078e02ae */
[----:B------:R4:W2:Y:S01]  /*3ce0*/  LDG.E.U16 R73, desc[UR14][R46.64] ;  /* 0x0000000e2e497981 */ /* 0x0008a2000c1e1500 */
[----:B0-----:R-:W-:-:S03]  /*3cf0*/  IMAD.WIDE R50, R0, 0x2, R172 ;  /* 0x0000000200327825 */ /* 0x001fc600078e02ac */
[----:B------:R5:W2:Y:S01]  /*3d00*/  LDG.E.U16 R74, desc[UR14][R48.64] ;  /* 0x0000000e304a7981 */ /* 0x000aa2000c1e1500 */
[----:B------:R-:W-:-:S03]  /*3d10*/  IMAD.WIDE R52, R0, 0x2, R170 ;  /* 0x0000000200347825 */ /* 0x000fc600078e02aa */
[----:B------:R0:W2:Y:S04]  /*3d20*/  LDG.E.U16 R75, desc[UR14][R50.64] ;  /* 0x0000000e324b7981 */ /* 0x0000a8000c1e1500 */
[----:B------:R1:W2:Y:S04]  /*3d30*/  LDG.E.U16 R76, desc[UR14][R52.64] ;  /* 0x0000000e344c7981 */ /* 0x0002a8000c1e1500 */
[----:B------:R-:W2:Y:S04]  /*3d40*/  LDL.64 R184, [R1+0x30] ;  /* 0x0000300001b87983 */ /* 0x000ea80000100a00 */
[----:B------:R-:W2:Y:S04]  /*3d50*/  LDL.64 R174, [R1+0x68] ;  /* 0x0000680001ae7983 */ /* 0x000ea80000100a00 */
[----:B------:R-:W2:Y:S04]  /*3d60*/  LDL.64 R172, [R1+0x28] ;  /* 0x0000280001ac7983 */ /* 0x000ea80000100a00 */
[----:B------:R-:W2:Y:S04]  /*3d70*/  LDL.64 R180, [R1+0xc8] ;  /* 0x0000c80001b47983 */ /* 0x000ea80000100a00 */
[----:B------:R-:W2:Y:S04]  /*3d80*/  LDL.64 R176, [R1+0xa0] ;  /* 0x0000a00001b07983 */ /* 0x000ea80000100a00 */
[----:B------:R-:W2:Y:S01]  /*3d90*/  LDL.64 R192, [R1+0xb8] ;  /* 0x0000b80001c07983 */ /* 0x000ea20000100a00 */
[----:B---3--:R-:W-:-:S03]  /*3da0*/  IMAD.WIDE R44, R0, 0x2, R168 ;  /* 0x00000002002c7825 */ /* 0x008fc600078e02a8 */
[----:B------:R-:W3:Y:S01]  /*3db0*/  LDL.64 R188, [R1+0xb0] ;  /* 0x0000b00001bc7983 */ /* 0x000ee20000100a00 */
[----:B----4-:R-:W-:-:S03]  /*3dc0*/  IMAD.WIDE R46, R0, 0x2, R166 ;  /* 0x00000002002e7825 */ /* 0x010fc600078e02a6 */
[----:B------:R-:W4:Y:S01]  /*3dd0*/  LDL.64 R196, [R1+0xc0] ;  /* 0x0000c00001c47983 */ /* 0x000f220000100a00 */
[----:B-----5:R-:W-:-:S03]  /*3de0*/  IMAD.WIDE R48, R0, 0x2, R164 ;  /* 0x0000000200307825 */ /* 0x020fc600078e02a4 */
[----:B------:R5:W3:Y:S01]  /*3df0*/  LDG.E.U16 R44, desc[UR14][R44.64] ;  /* 0x0000000e2c2c7981 */ /* 0x000ae2000c1e1500 */
[----:B0-----:R-:W-:-:S03]  /*3e00*/  IMAD.WIDE R50, R0, 0x2, R162 ;  /* 0x0000000200327825 */ /* 0x001fc600078e02a2 */
[----:B------:R0:W4:Y:S04]  /*3e10*/  LDG.E.U16 R46, desc[UR14][R46.64] ;  /* 0x0000000e2e2e7981 */ /* 0x000128000c1e1500 */
[----:B------:R-:W4:Y:S04]  /*3e20*/  LDG.E.U16 R48, desc[UR14][R48.64] ;  /* 0x0000000e30307981 */ /* 0x000f28000c1e1500 */
[----:B------:R-:W4:Y:S04]  /*3e30*/  LDG.E.U16 R50, desc[UR14][R50.64] ;  /* 0x0000000e32327981 */ /* 0x000f28000c1e1500 */
[----:B------:R-:W4:Y:S04]  /*3e40*/  LDL.64 R200, [R1+0x18] ;  /* 0x0000180001c87983 */ /* 0x000f280000100a00 */
[----:B------:R-:W4:Y:S01]  /*3e50*/  LDL.64 R206, [R1] ;  /* 0x0000000001ce7983 */ /* 0x000f220000100a00 */
[----:B-1----:R-:W-:-:S06]  /*3e60*/  IMAD.WIDE R52, R0, 0x2, R160 ;  /* 0x0000000200347825 */ /* 0x002fcc00078e02a0 */
[----:B------:R-:W4:Y:S01]  /*3e70*/  LDG.E.U16 R52, desc[UR14][R52.64] ;  /* 0x0000000e34347981 */ /* 0x000f22000c1e1500 */
[----:B-----5:R-:W0:Y:S02]  /*3e80*/  S2R R45, SR_TID.X ;  /* 0x00000000002d7919 */ /* 0x020e240000002100 */
[----:B0-----:R-:W-:Y:S02]  /*3e90*/  SHF.R.S32.HI R47, RZ, 0x6, R45 ;  /* 0x00000006ff2f7819 */ /* 0x001fe4000001142d */
[----:B------:R-:W-:Y:S02]  /*3ea0*/  LOP3.LUT R45, R45, 0x3f, RZ, 0xc0, !PT ;  /* 0x0000003f2d2d7812 */ /* 0x000fe400078ec0ff */
[----:B------:R-:W-:-:S03]  /*3eb0*/  SGXT R47, R47, 0x1 ;  /* 0x000000012f2f781a */ /* 0x000fc60000000200 */
[----:B------:R-:W-:-:S05]  /*3ec0*/  IMAD.SHL.U32 R45, R45, 0x2, RZ ;  /* 0x000000022d2d7824 */ /* 0x000fca00078e00ff */
[----:B------:R-:W-:Y:S01]  /*3ed0*/  LOP3.LUT R45, R45, 0x90, R47, 0x78, !PT ;  /* 0x000000902d2d7812 */ /* 0x000fe200078e782f */
[----:B------:R-:W-:Y:S06]  /*3ee0*/  BAR.SYNC.DEFER_BLOCKING 0x0 ;  /* 0x0000000000007b1d */ /* 0x000fec0000010000 */
[----:B------:R0:W-:Y:S02]  /*3ef0*/  STS.U16 [R45+UR12+0x1400], R12 ;  /* 0x0014000c2d007988 */ /* 0x0001e4000800040c */
[----:B0-----:R-:W0:Y:S02]  /*3f00*/  S2R R12, SR_TID.X ;  /* 0x00000000000c7919 */ /* 0x001e240000002100 */
[----:B------:R1:W-:Y:S04]  /*3f10*/  STS.U16 [R45+UR12+0x1c00], R9 ;  /* 0x001c00092d007988 */ /* 0x0003e8000800040c */
[----:B------:R-:W-:Y:S01]  /*3f20*/  STS.U16 [R45+UR12], R42 ;  /* 0x0000002a2d007988 */ /* 0x000fe2000800040c */
[----:B-1----:R-:W-:-:S03]  /*3f30*/  LOP3.LUT R9, R45, 0x20, RZ, 0x3c, !PT ;  /* 0x000000202d097812 */ /* 0x002fc600078e3cff */
[----:B------:R0:W-:Y:S04]  /*3f40*/  STS.U16 [R45+UR12+0x400], R10 ;  /* 0x0004000a2d007988 */ /* 0x0001e8000800040c */
[----:B------:R-:W-:Y:S04]  /*3f50*/  STS.U16 [R45+UR12+0x800], R13 ;  /* 0x0008000d2d007988 */ /* 0x000fe8000800040c */
[----:B------:R-:W-:Y:S04]  /*3f60*/  STS.U16 [R45+UR12+0xc00], R14 ;  /* 0x000c000e2d007988 */ /* 0x000fe8000800040c */
[----:B------:R-:W-:Y:S04]  /*3f70*/  STS.U16 [R45+UR12+0x1000], R15 ;  /* 0x0010000f2d007988 */ /* 0x000fe8000800040c */
[----:B------:R-:W-:Y:S01]  /*3f80*/  STS.U16 [R45+UR12+0x1800], R16 ;  /* 0x001800102d007988 */ /* 0x000fe2000800040c */
[----:B0-----:R-:W-:-:S03]  /*3f90*/  LOP3.LUT R10, R12, 0x3f, RZ, 0xc0, !PT ;  /* 0x0000003f0c0a7812 */ /* 0x001fc600078ec0ff */
        /* <DEDUP_REMOVED lines=25> */
[----:B------:R-:W-:-:S03]  /*4130*/  IMAD.SHL.U32 R10, R10, 0x2, RZ ;  /* 0x000000020a0a7824 */ /* 0x000fc600078e00ff */
[----:B------:R1:W-:Y:S01]  /*4140*/  STS.U16 [R45+UR12+0x1200], R8 ;  /* 0x001200082d007988 */ /* 0x0003e2000800040c */
[----:B0-----:R-:W-:-:S04]  /*4150*/  SHF.R.S32.HI R9, RZ, 0x6, R12 ;  /* 0x00000006ff097819 */ /* 0x001fc8000001140c */
[----:B-1----:R-:W-:-:S04]  /*4160*/  SGXT R8, R9, 0x1 ;  /* 0x000000010908781a */ /* 0x002fc80000000200 */
[----:B------:R-:W-:-:S04]  /*4170*/  LOP3.LUT R8, R10, 0x90, R8, 0x78, !PT ;  /* 0x000000900a087812 */ /* 0x000fc800078e7808 */
[----:B------:R-:W-:Y:S01]  /*4180*/  LOP3.LUT R9, R8, 0x60, RZ, 0x3c, !PT ;  /* 0x0000006008097812 */ /* 0x000fe200078e3cff */
        /* <DEDUP_REMOVED lines=12> */
[----:B--2---:R-:W-:Y:S04]  /*4250*/  STS.U16 [R45+UR12+0x3600], R73 ;  /* 0x003600492d007988 */ /* 0x004fe8000800040c */
        /* <DEDUP_REMOVED lines=13> */
[----:B---3--:R-:W-:Y:S04]  /*4330*/  STS.U16 [R9+UR12+0x2f00], R44 ;  /* 0x002f002c09007988 */ /* 0x008fe8000800040c */
[----:B----4-:R-:W-:Y:S04]  /*4340*/  STS.U16 [R9+UR12+0x3300], R46 ;  /* 0x0033002e09007988 */ /* 0x010fe8000800040c */
[----:B------:R-:W-:Y:S04]  /*4350*/  STS.U16 [R9+UR12+0x3700], R48 ;  /* 0x0037003009007988 */ /* 0x000fe8000800040c */
[----:B------:R-:W-:Y:S04]  /*4360*/  STS.U16 [R9+UR12+0x3b00], R50 ;  /* 0x003b003209007988 */ /* 0x000fe8000800040c */
[----:B------:R0:W-:Y:S01]  /*4370*/  STS.U16 [R9+UR12+0x3f00], R52 ;  /* 0x003f003409007988 */ /* 0x0001e2000800040c */
[----:B------:R1:W-:Y:S06]  /*4380*/  MEMBAR.ALL.CTA ;  /* 0x0000000000007992 */ /* 0x0003ec0000008000 */
[----:B-1----:R-:W1:Y:S02]  /*4390*/  FENCE.VIEW.ASYNC.S ;  /* 0x00000000000073c6 */ /* 0x002e640000000000 */
[----:B-1----:R-:W-:Y:S06]  /*43a0*/  BAR.SYNC.DEFER_BLOCKING 0x0 ;  /* 0x0000000000007b1d */ /* 0x002fec0000010000 */
[----:B0-----:R-:W-:-:S06]  /*43b0*/  WARPGROUP.ARRIVE ;  /* 0x00000000000079c5 */ /* 0x001fcc0000000000 */
[----:B------:R-:W-:-:S12]  /*43c0*/  HGMMA.64x128x16.F32 R24, gdesc[UR16].tnspA, RZ, !UPT ;  /* 0x21e00000101879f0 */ /* 0x000fd8000c7008ff */
[----:B------:R-:W-:-:S12]  /*43d0*/  HGMMA.64x128x16.F32 R24, gdesc[UR8].tnspA, R24 ;  /* 0x21e00000081879f0 */ /* 0x000fd80008700818 */
[----:B------:R-:W-:Y:S01]  /*43e0*/  HGMMA.64x128x16.F32 R24, gdesc[UR40].tnspA, R24 ;  /* 0x21e00000281879f0 */ /* 0x000fe20008700818 */
[----:B------:R-:W-:-:S05]  /*43f0*/  IMAD.SHL.U32 R168, R12, 0x2, RZ ;  /* 0x000000020ca87824 */ /* 0x000fca00078e00ff */
[----:B------:R-:W-:Y:S02]  /*4400*/  LOP3.LUT R168, R168, 0x6, RZ, 0xc0, !PT ;  /* 0x00000006a8a87812 */ /* 0x000fe400078ec0ff */
[----:B------:R-:W-:-:S03]  /*4410*/  LOP3.LUT R8, R12, 0x40, RZ, 0xc0, !PT ;  /* 0x000000400c087812 */ /* 0x000fc600078ec0ff */
[----:B------:R-:W-:Y:S02]  /*4420*/  VIADD R168, R168, UR4 ;  /* 0x00000004a8a87c36 */ /* 0x000fe40008000000 */
[----:B------:R-:W-:-:S03]  /*4430*/  IMAD R8, R8, 0x80, R10 ;  /* 0x0000008008087824 */ /* 0x000fc600078e020a */
[C---:B------:R-:W-:Y:S02]  /*4440*/  LOP3.LUT R9, R168.reuse, 0x61, RZ, 0xfc, !PT ;  /* 0x00000061a8097812 */ /* 0x040fe400078efcff */
[----:B------:R-:W-:Y:S02]  /*4450*/  LOP3.LUT R10, R168, 0x60, RZ, 0xfc, !PT ;  /* 0x00000060a80a7812 */ /* 0x000fe400078efcff */
[-C--:B------:R-:W-:Y:S02]  /*4460*/  ISETP.GE.AND P5, PT, R2, R9.reuse, PT ;  /* 0x000000090200720c */ /* 0x080fe40003fa6270 */
[----:B------:R-:W-:Y:S01]  /*4470*/  ISETP.GE.AND P1, PT, R120, R9, PT ;  /* 0x000000097800720c */ /* 0x000fe20003f26270 */
[----:B------:R-:W-:Y:S01]  /*4480*/  HGMMA.64x128x16.F32 R24, gdesc[UR36].tnspA, R24, gsb0 ;  /* 0x21e00000241879f0 */ /* 0x000fe20008000818 */
[----:B------:R-:W-:Y:S02]  /*4490*/  LOP3.LUT R9, R168, 0x69, RZ, 0xfc, !PT ;  /* 0x00000069a8097812 */ /* 0x000fe400078efcff */
[----:B------:R-:W-:-:S02]  /*44a0*/  ISETP.GE.AND P0, PT, R2, R10, PT ;  /* 0x0000000a0200720c */ /* 0x000fc40003f06270 */
[----:B------:R-:W-:Y:S02]  /*44b0*/  ISETP.GE.AND P2, PT, R120, R10, PT ;  /* 0x0000000a7800720c */ /* 0x000fe40003f46270 */
[----:B------:R-:W-:Y:S02]  /*44c0*/  LOP3.LUT R10, R168, 0x68, RZ, 0xfc, !PT ;  /* 0x00000068a80a7812 */ /* 0x000fe400078efcff */
[-C--:B------:R-:W-:Y:S02]  /*44d0*/  ISETP.GE.AND P6, PT, R2, R9.reuse, PT ;  /* 0x000000090200720c */ /* 0x080fe40003fc6270 */
[----:B------:R-:W-:Y:S02]  /*44e0*/  ISETP.GE.AND P3, PT, R120, R9, PT ;  /* 0x000000097800720c */ /* 0x000fe40003f66270 */
[----:B------:R-:W-:Y:S02]  /*44f0*/  LOP3.LUT R9, R168, 0x79, RZ, 0xfc, !PT ;  /* 0x00000079a8097812 */ /* 0x000fe400078efcff */
[----:B------:R-:W-:-:S02]  /*4500*/  SEL R161, RZ, 0x4, P5 ;  /* 0x00000004ffa17807 */ /* 0x000fc40002800000 */
[-C--:B------:R-:W-:Y:S02]  /*4510*/  ISETP.GE.AND P4, PT, R2, R10.reuse, PT ;  /* 0x0000000a0200720c */ /* 0x080fe40003f86270 */
[----:B------:R-:W-:Y:S02]  /*4520*/  ISETP.GE.AND P5, PT, R120, R10, PT ;  /* 0x0000000a7800720c */ /* 0x000fe40003fa6270 */
[----:B------:R-:W-:Y:S02]  /*4530*/  SEL R160, RZ, 0x1, P1 ;  /* 0x00000001ffa07807 */ /* 0x000fe40000800000 */
[----:B------:R-:W-:Y:S02]  /*4540*/  SEL R166, RZ, 0x7fff8, P0 ;  /* 0x0007fff8ffa67807 */ /* 0x000fe40000000000 */
[----:B------:R-:W-:Y:S02]  /*4550*/  LOP3.LUT R10, R168, 0x78, RZ, 0xfc, !PT ;  /* 0x00000078a80a7812 */ /* 0x000fe400078efcff */
[----:B------:R-:W-:-:S02]  /*4560*/  ISETP.GE.AND P1, PT, R2, R9, PT ;  /* 0x000000090200720c */ /* 0x000fc40003f26270 */
[----:B------:R-:W-:Y:S02]  /*4570*/  ISETP.GE.AND P0, PT, R120, R9, PT ;  /* 0x000000097800720c */ /* 0x000fe40003f06270 */
[----:B------:R-:W-:Y:S02]  /*4580*/  LOP3.LUT R9, R168, 0x71, RZ, 0xfc, !PT ;  /* 0x00000071a8097812 */ /* 0x000fe400078efcff */
[----:B------:R-:W-:Y:S02]  /*4590*/  SEL R154, RZ, 0x1fffe, P2 ;  /* 0x0001fffeff9a7807 */ /* 0x000fe40001000000 */
[----:B------:R-:W-:Y:S02]  /*45a0*/  SEL R122, RZ, 0x4, P6 ;  /* 0x00000004ff7a7807 */ /* 0x000fe40003000000 */
[-C--:B------:R-:W-:Y:S02]  /*45b0*/  ISETP.GE.AND P2, PT, R2, R10.reuse, PT ;  /* 0x0000000a0200720c */ /* 0x080fe40003f46270 */
[----:B------:R-:W-:-:S02]  /*45c0*/  ISETP.GE.AND P6, PT, R120, R10, PT ;  /* 0x0000000a7800720c */ /* 0x000fc40003fc6270 */
[----:B------:R-:W-:Y:S02]  /*45d0*/  SEL R169, RZ, 0x1, P3 ;  /* 0x00000001ffa97807 */ /* 0x000fe40001800000 */
[----:B------:R-:W-:Y:S02]  /*45e0*/  SEL R164, RZ, 0x7fff8, P4 ;  /* 0x0007fff8ffa47807 */ /* 0x000fe40002000000 */
[----:B------:R-:W-:Y:S02]  /*45f0*/  LOP3.LUT R10, R168, 0x70, RZ, 0xfc, !PT ;  /* 0x00000070a80a7812 */ /* 0x000fe400078efcff */
[-C--:B------:R-:W-:Y:S02]  /*4600*/  ISETP.GE.AND P3, PT, R2, R9.reuse, PT ;  /* 0x000000090200720c */ /* 0x080fe40003f66270 */
[----:B------:R-:W-:Y:S01]  /*4610*/  ISETP.GE.AND P4, PT, R120, R9, PT ;  /* 0x000000097800720c */ /* 0x000fe20003f86270 */
[----:B------:R-:W-:Y:S01]  /*4620*/  VIADD R9, R168, 0x9 ;  /* 0x00000009a8097836 */ /* 0x000fe20000000000 */
[----:B------:R-:W-:-:S02]  /*4630*/  SEL R158, RZ, 0x4, P1 ;  /* 0x00000004ff9e7807 */ /* 0x000fc40000800000 */
[-C--:B------:R-:W-:Y:S02]  /*4640*/  ISETP.GE.AND P1, PT, R120, R10.reuse, PT ;  /* 0x0000000a7800720c */ /* 0x080fe40003f26270 */
[----:B------:R-:W-:Y:S02]  /*4650*/  SEL R163, RZ, 0x7fff8, P2 ;  /* 0x0007fff8ffa37807 */ /* 0x000fe40001000000 */
[----:B------:R-:W-:Y:S02]  /*4660*/  SEL R165, RZ, 0x1fffe, P6 ;  /* 0x0001fffeffa57807 */ /* 0x000fe40003000000 */
[----:B------:R-:W-:Y:S02]  /*4670*/  SEL R162, RZ, 0x1fffe, P5 ;  /* 0x0001fffeffa27807 */ /* 0x000fe40002800000 */
[-C--:B------:R-:W-:Y:S02]  /*4680*/  ISETP.GE.AND P2, PT, R2, R9.reuse, PT ;  /* 0x000000090200720c */ /* 0x080fe40003f46270 */
[----:B------:R-:W-:Y:S01]  /*4690*/  ISETP.GE.AND P6, PT, R120, R9, PT ;  /* 0x000000097800720c */ /* 0x000fe20003fc6270 */
[----:B------:R-:W-:Y:S01]  /*46a0*/  VIADD R9, R168, 0x10 ;  /* 0x00000010a8097836 */ /* 0x000fe20000000000 */
[----:B------:R-:W-:Y:S01]  /*46b0*/  ISETP.GE.AND P5, PT, R2, R10, PT ;  /* 0x0000000a0200720c */ /* 0x000fe20003fa6270 */
[----:B------:R-:W-:Y:S01]  /*46c0*/  VIADD R11, R168, 0x8 ;  /* 0x00000008a80b7836 */ /* 0x000fe20000000000 */
[----:B------:R-:W-:-:S02]  /*46d0*/  SEL R156, RZ, 0x4, P3 ;  /* 0x00000004ff9c7807 */ /* 0x000fc40001800000 */
[----:B------:R-:W-:Y:S02]  /*46e0*/  SEL R171, RZ, 0x1fffe, P1 ;  /* 0x0001fffeffab7807 */ /* 0x000fe40000800000 */
[-C--:B------:R-:W-:Y:S02]  /*46f0*/  ISETP.GT.AND P3, PT, R2, R168.reuse, PT ;  /* 0x000000a80200720c */ /* 0x080fe40003f64270 */
[----:B------:R-:W-:Y:S02]  /*4700*/  ISETP.GE.AND P1, PT, R120, R168, PT ;  /* 0x000000a87800720c */ /* 0x000fe40003f26270 */
[----:B------:R-:W-:Y:S02]  /*4710*/  SEL R167, RZ, 0x1, P4 ;  /* 0x00000001ffa77807 */ /* 0x000fe40002000000 */
[----:B------:R-:W-:Y:S02]  /*4720*/  SEL R170, RZ, 0x7fff8, P5 ;  /* 0x0007fff8ffaa7807 */ /* 0x000fe40002800000 */
[----:B------:R-:W-:-:S02]  /*4730*/  ISETP.GE.AND P4, PT, R2, R9, PT ;  /* 0x000000090200720c */ /* 0x000fc40003f86270 */
[----:B------:R-:W-:Y:S01]  /*4740*/  ISETP.GE.AND P5, PT, R120, R9, PT ;  /* 0x000000097800720c */ /* 0x000fe20003fa6270 */
[C---:B------:R-:W-:Y:S02]  /*4750*/  VIADD R13, R168.reuse, 0x11 ;  /* 0x00000011a80d7836 */ /* 0x040fe40000000000 */
[C---:B------:R-:W-:Y:S02]  /*4760*/  VIADD R16, R168.reuse, 0x18 ;  /* 0x00000018a8107836 */ /* 0x040fe40000000000 */
[C---:B------:R-:W-:Y:S02]  /*4770*/  VIADD R19, R168.reuse, 0x19 ;  /* 0x00000019a8137836 */ /* 0x040fe40000000000 */
[C---:B------:R-:W-:Y:S02]  /*4780*/  VIADD R21, R168.reuse, 0x20 ;  /* 0x00000020a8157836 */ /* 0x040fe40000000000 */
[----:B------:R-:W-:Y:S01]  /*4790*/  VIADD R23, R168, 0x21 ;  /* 0x00000021a8177836 */ /* 0x000fe20000000000 */
[----:B------:R-:W-:-:S02]  /*47a0*/  WARPGROUP.DEPBAR.LE gsb0, 0x0 ;  /* 0x00008000000079c5 */ /* 0x000fc40000010000 */
[----:B------:R-:W-:Y:S01]  /*47b0*/  FMUL R25, R25, UR13 ;  /* 0x0000000d19197c20 */ /* 0x000fe20008400000 */
[----:B------:R-:W-:Y:S01]  /*47c0*/  FMUL R10, R26, UR13 ;  /* 0x0000000d1a0a7c20 */ /* 0x000fe20008400000 */
[----:B------:R-:W-:Y:S01]  /*47d0*/  FMUL R27, R27, UR13 ;  /* 0x0000000d1b1b7c20 */ /* 0x000fe20008400000 */
[----:B------:R-:W-:Y:S02]  /*47e0*/  FMUL R12, R28, UR13 ;  /* 0x0000000d1c0c7c20 */ /* 0x000fe40008400000 */
[----:B------:R-:W-:Y:S02]  /*47f0*/  FSEL R9, R25, -INF , P3 ;  /* 0xff80000019097808 */ /* 0x000fe40001800000 */
[----:B------:R-:W-:Y:S01]  /*4800*/  FSEL R10, R10, -INF , P1 ;  /* 0xff8000000a0a7808 */ /* 0x000fe20000800000 */
[----:B------:R-:W-:Y:S01]  /*4810*/  FMUL R29, R29, UR13 ;  /* 0x0000000d1d1d7c20 */ /* 0x000fe20008400000 */
[----:B------:R-:W-:Y:S02]  /*4820*/  ISETP.GT.AND P3, PT, R120, R168, PT ;  /* 0x000000a87800720c */ /* 0x000fe40003f64270 */
[----:B------:R-:W-:-:S02]  /*4830*/  ISETP.GE.AND P1, PT, R2, R11, PT ;  /* 0x0000000b0200720c */ /* 0x000fc40003f26270 */
[----:B------:R-:W-:Y:S02]  /*4840*/  FSEL R11, R27, -INF , P3 ;  /* 0xff8000001b0b7808 */ /* 0x000fe40001800000 */
[----:B------:R-:W-:Y:S01]  /*4850*/  FSEL R12, R12, -INF , P1 ;  /* 0xff8000000c0c7808 */ /* 0x000fe20000800000 */
[----:B------:R-:W-:Y:S01]  /*4860*/  FMUL R15, R24, UR13 ;  /* 0x0000000d180f7c20 */ /* 0x000fe20008400000 */
[-C--:B------:R-:W-:Y:S01]  /*4870*/  ISETP.GE.AND P3, PT, R2, R13.reuse, PT ;  /* 0x0000000d0200720c */ /* 0x080fe20003f66270 */
[----:B------:R-:W-:Y:S01]  /*4880*/  FMUL R14, R30, UR13 ;  /* 0x0000000d1e0e7c20 */ /* 0x000fe20008400000 */
[----:B------:R-:W-:Y:S01]  /*4890*/  ISETP.GE.AND P1, PT, R120, R13, PT ;  /* 0x0000000d7800720c */ /* 0x000fe20003f26270 */
[----:B------:R-:W-:Y:S01]  /*48a0*/  FMUL R18, R31, UR13 ;  /* 0x0000000d1f127c20 */ /* 0x000fe20008400000 */
[----:B------:R-:W-:Y:S01]  /*48b0*/  FSEL R13, R29, -INF , P2 ;  /* 0xff8000001d0d7808 */ /* 0x000fe20001000000 */
[----:B------:R-:W-:Y:S01]  /*48c0*/  FMUL R17, R32, UR13 ;  /* 0x0000000d20117c20 */ /* 0x000fe20008400000 */
[----:B------:R-:W-:Y:S01]  /*48d0*/  ISETP.GE.AND P2, PT, R2, R168, PT ;  /* 0x000000a80200720c */ /* 0x000fe20003f46270 */
[----:B------:R-:W-:Y:S01]  /*48e0*/  FMUL R33, R33, UR13 ;  /* 0x0000000d21217c20 */ /* 0x000fe20008400000 */
[----:B------:R-:W-:-:S02]  /*48f0*/  FSEL R18, R18, -INF , P6 ;  /* 0xff80000012127808 */ /* 0x000fc40003000000 */
[----:B------:R-:W-:Y:S02]  /*4900*/  FSEL R15, R15, -INF , P2 ;  /* 0xff8000000f0f7808 */ /* 0x000fe40001000000 */
[----:B------:R-:W-:Y:S02]  /*4910*/  FSEL R14, R14, -INF , P2 ;  /* 0xff8000000e0e7808 */ /* 0x000fe40001000000 */
[-C--:B------:R-:W-:Y:S02]  /*4920*/  ISETP.GE.AND P2, PT, R2, R16.reuse, PT ;  /* 0x000000100200720c */ /* 0x080fe40003f46270 */
[----:B------:R-:W-:Y:S02]  /*4930*/  ISETP.GE.AND P6, PT, R120, R16, PT ;  /* 0x000000107800720c */ /* 0x000fe40003fc6270 */
[----:B------:R-:W-:Y:S02]  /*4940*/  FSEL R17, R17, -INF , P4 ;  /* 0xff80000011117808 */ /* 0x000fe40002000000 */
[----:B------:R-:W-:Y:S01]  /*4950*/  FSEL R16, R33, -INF , P3 ;  /* 0xff80000021107808 */ /* 0x000fe20001800000 */
[----:B------:R-:W-:Y:S01]  /*4960*/  FMUL R20, R35, UR13 ;  /* 0x0000000d23147c20 */ /* 0x000fe20008400000 */
[----:B------:R-:W-:-:S02]  /*4970*/  ISETP.GE.AND P4, PT, R2, R19, PT ;  /* 0x000000130200720c */ /* 0x000fc40003f86270 */
[----:B------:R-:W-:Y:S01]  /*4980*/  ISETP.GE.AND P3, PT, R120, R19, PT ;  /* 0x000000137800720c */ /* 0x000fe20003f66270 */
[----:B------:R-:W-:Y:S01]  /*4990*/  FMUL R19, R34, UR13 ;  /* 0x0000000d22137c20 */ /* 0x000fe20008400000 */
[----:B------:R-:W-:Y:S01]  /*49a0*/  FMUL R36, R36, UR13 ;  /* 0x0000000d24247c20 */ /* 0x000fe20008400000 */
[----:B------:R-:W-:Y:S01]  /*49b0*/  FMUL R22, R37, UR13 ;  /* 0x0000000d25167c20 */ /* 0x000fe20008400000 */
[----:B------:R-:W-:Y:S02]  /*49c0*/  FSEL R20, R20, -INF , P1 ;  /* 0xff80000014147808 */ /* 0x000fe40000800000 */
[----:B------:R-:W-:Y:S02]  /*49d0*/  FSEL R19, R19, -INF , P5 ;  /* 0xff80000013137808 */ /* 0x000fe40002800000 */
[-C--:B------:R-:W-:Y:S02]  /*49e0*/  ISETP.GE.AND P5, PT, R2, R21.reuse, PT ;  /* 0x000000150200720c */ /* 0x080fe40003fa6270 */
[----:B------:R-:W-:-:S02]  /*49f0*/  ISETP.GE.AND P1, PT, R120, R21, PT ;  /* 0x000000157800720c */ /* 0x000fc40003f26270 */
[----:B------:R-:W-:Y:S02]  /*4a00*/  FSEL R21, R36, -INF , P2 ;  /* 0xff80000024157808 */ /* 0x000fe40001000000 */
[----:B------:R-:W-:Y:S01]  /*4a10*/  FSEL R22, R22, -INF , P4 ;  /* 0xff80000016167808 */ /* 0x000fe20002000000 */
[----:B------:R-:W-:Y:S01]  /*4a20*/  FMUL R24, R39, UR13 ;  /* 0x0000000d27187c20 */ /* 0x000fe20008400000 */
[-C--:B------:R-:W-:Y:S02]  /*4a30*/  ISETP.GE.AND P2, PT, R2, R23.reuse, PT ;  /* 0x000000170200720c */ /* 0x080fe40003f46270 */
[----:B------:R-:W-:Y:S01]  /*4a40*/  ISETP.GE.AND P4, PT, R120, R23, PT ;  /* 0x000000177800720c */ /* 0x000fe20003f86270 */
[----:B------:R-:W-:Y:S01]  /*4a50*/  FMUL R23, R38, UR13 ;  /* 0x0000000d26177c20 */ /* 0x000fe20008400000 */
[----:B------:R-:W-:Y:S02]  /*4a60*/  VIADD R25, R168, 0x28 ;  /* 0x00000028a8197836 */ /* 0x000fe40000000000 */
[----:B------:R-:W-:Y:S01]  /*4a70*/  FMUL R40, R40, UR13 ;  /* 0x0000000d28287c20 */ /* 0x000fe20008400000 */
[----:B------:R-:W-:Y:S01]  /*4a80*/  FMUL R26, R41, UR13 ;  /* 0x0000000d291a7c20 */ /* 0x000fe20008400000 */
[----:B------:R-:W-:Y:S01]  /*4a90*/  VIADD R27, R168, 0x29 ;  /* 0x00000029a81b7836 */ /* 0x000fe20000000000 */
[----:B------:R-:W-:-:S02]  /*4aa0*/  FSEL R23, R23, -INF , P6 ;  /* 0xff80000017177808 */ /* 0x000fc40003000000 */
        /* <DEDUP_REMOVED lines=9> */
[----:B------:R-:W-:Y:S02]  /*4b40*/  VIADD R29, R168, 0x30 ;  /* 0x00000030a81d7836 */ /* 0x000fe40000000000 */
[----:B------:R-:W-:Y:S01]  /*4b50*/  FMUL R44, R44, UR13 ;  /* 0x0000000d2c2c7c20 */ /* 0x000fe20008400000 */
[----:B------:R-:W-:Y:S01]  /*4b60*/  FMUL R30, R45, UR13 ;  /* 0x0000000d2d1e7c20 */ /* 0x000fe20008400000 */
[----:B------:R-:W-:Y:S01]  /*4b70*/  VIADD R31, R168, 0x31 ;  /* 0x00000031a81f7836 */ /* 0x000fe20000000000 */
[----:B------:R-:W-:Y:S02]  /*4b80*/  FSEL R27, R27, -INF , P1 ;  /* 0xff8000001b1b7808 */ /* 0x000fe40000800000 */
[----:B------:R-:W-:Y:S02]  /*4b90*/  FSEL R28, R28, -INF , P4 ;  /* 0xff8000001c1c7808 */ /* 0x000fe40002000000 */
[----:B------:R-:W-:-:S02]  /*4ba0*/  ISETP.GE.AND P1, PT, R2, R29, PT ;  /* 0x0000001d0200720c */ /* 0x000fc40003f26270 */
[----:B------:R-:W-:Y:S02]  /*4bb0*/  ISETP.GE.AND P4, PT, R120, R29, PT ;  /* 0x0000001d7800720c */ /* 0x000fe40003f86270 */
[----:B------:R-:W-:Y:S02]  /*4bc0*/  FSEL R29, R44, -INF , P6 ;  /* 0xff8000002c1d7808 */ /* 0x000fe40003000000 */
[----:B------:R-:W-:Y:S01]  /*4bd0*/  FSEL R30, R30, -INF , P5 ;  /* 0xff8000001e1e7808 */ /* 0x000fe20002800000 */
[----:B------:R-:W-:Y:S01]  /*4be0*/  FMUL R32, R47, UR13 ;  /* 0x0000000d2f207c20 */ /* 0x000fe20008400000 */
[-C--:B------:R-:W-:Y:S02]  /*4bf0*/  ISETP.GE.AND P6, PT, R2, R31.reuse, PT ;  /* 0x0000001f0200720c */ /* 0x080fe40003fc6270 */
[----:B------:R-:W-:Y:S01]  /*4c00*/  ISETP.GE.AND P5, PT, R120, R31, PT ;  /* 0x0000001f7800720c */ /* 0x000fe20003fa6270 */
[----:B------:R-:W-:Y:S01]  /*4c10*/  FMUL R31, R46, UR13 ;  /* 0x0000000d2e1f7c20 */ /* 0x000fe20008400000 */
[----:B------:R-:W-:-:S02]  /*4c20*/  VIADD R33, R168, 0x38 ;  /* 0x00000038a8217836 */ /* 0x000fc40000000000 */
[----:B------:R-:W-:Y:S01]  /*4c30*/  FMUL R48, R48, UR13 ;  /* 0x0000000d30307c20 */ /* 0x000fe20008400000 */
[----:B------:R-:W-:Y:S01]  /*4c40*/  FMUL R34, R49, UR13 ;  /* 0x0000000d31227c20 */ /* 0x000fe20008400000 */
[----:B------:R-:W-:Y:S01]  /*4c50*/  VIADD R35, R168, 0x39 ;  /* 0x00000039a8237836 */ /* 0x000fe20000000000 */
[----:B------:R-:W-:Y:S02]  /*4c60*/  FSEL R31, R31, -INF , P3 ;  /* 0xff8000001f1f7808 */ /* 0x000fe40001800000 */
[----:B------:R-:W-:Y:S02]  /*4c70*/  FSEL R32, R32, -INF , P2 ;  /* 0xff80000020207808 */ /* 0x000fe40001000000 */
[-C--:B------:R-:W-:Y:S02]  /*4c80*/  ISETP.GE.AND P3, PT, R2, R33.reuse, PT ;  /* 0x000000210200720c */ /* 0x080fe40003f66270 */
[----:B------:R-:W-:Y:S02]  /*4c90*/  ISETP.GE.AND P2, PT, R120, R33, PT ;  /* 0x000000217800720c */ /* 0x000fe40003f46270 */
[----:B------:R-:W-:-:S02]  /*4ca0*/  FSEL R33, R48, -INF , P1 ;  /* 0xff80000030217808 */ /* 0x000fc40000800000 */
[----:B------:R-:W-:Y:S01]  /*4cb0*/  FSEL R34, R34, -INF , P6 ;  /* 0xff80000022227808 */ /* 0x000fe20003000000 */
[----:B------:R-:W-:Y:S01]  /*4cc0*/  FMUL R37, R51, UR13 ;  /* 0x0000000d33257c20 */ /* 0x000fe20008400000 */
[-C--:B------:R-:W-:Y:S02]  /*4cd0*/  ISETP.GE.AND P1, PT, R2, R35.reuse, PT ;  /* 0x000000230200720c */ /* 0x080fe40003f26270 */
[----:B------:R-:W-:Y:S01]  /*4ce0*/  ISETP.GE.AND P6, PT, R120, R35, PT ;  /* 0x000000237800720c */ /* 0x000fe20003fc6270 */
[----:B------:R-:W-:Y:S01]  /*4cf0*/  FMUL R35, R50, UR13 ;  /* 0x0000000d32237c20 */ /* 0x000fe20008400000 */
[----:B------:R-:W-:Y:S01]  /*4d00*/  LOP3.LUT R36, R168, 0x59, RZ, 0xfc, !PT ;  /* 0x00000059a8247812 */ /* 0x000fe200078efcff */
[----:B------:R-:W-:Y:S01]  /*4d10*/  FMUL R38, R52, UR13 ;  /* 0x0000000d34267c20 */ /* 0x000fe20008400000 */
[----:B------:R-:W-:Y:S01]  /*4d20*/  FMUL R53, R53, UR13 ;  /* 0x0000000d35357c20 */ /* 0x000fe20008400000 */
[----:B------:R-:W-:Y:S02]  /*4d30*/  LOP3.LUT R39, R168, 0x58, RZ, 0xfc, !PT ;  /* 0x00000058a8277812 */ /* 0x000fe400078efcff */
[----:B------:R-:W-:-:S02]  /*4d40*/  FSEL R35, R35, -INF , P4 ;  /* 0xff80000023237808 */ /* 0x000fc40002000000 */
[----:B------:R-:W-:Y:S02]  /*4d50*/  FSEL R37, R37, -INF , P5 ;  /* 0xff80000025257808 */ /* 0x000fe40002800000 */
[-C--:B------:R-:W-:Y:S02]  /*4d60*/  ISETP.GE.AND P4, PT, R120, R36.reuse, PT ;  /* 0x000000247800720c */ /* 0x080fe40003f86270 */
[----:B------:R-:W-:Y:S02]  /*4d70*/  ISETP.GE.AND P5, PT, R2, R36, PT ;  /* 0x000000240200720c */ /* 0x000fe40003fa6270 */
[----:B------:R-:W-:Y:S02]  /*4d80*/  FSEL R38, R38, -INF , P3 ;  /* 0xff80000026267808 */ /* 0x000fe40001800000 */
[----:B------:R-:W-:Y:S02]  /*4d90*/  FSEL R36, R53, -INF , P1 ;  /* 0xff80000035247808 */ /* 0x000fe40000800000 */
[----:B------:R-:W-:-:S02]  /*4da0*/  ISETP.GE.AND P3, PT, R120, R39, PT ;  /* 0x000000277800720c */ /* 0x000fc40003f66270 */
[----:B------:R-:W-:Y:S01]  /*4db0*/  ISETP.GE.AND P1, PT, R2, R39, PT ;  /* 0x000000270200720c */ /* 0x000fe20003f26270 */
[----:B------:R-:W-:Y:S01]  /*4dc0*/  FMUL R39, R54, UR13 ;  /* 0x0000000d36277c20 */ /* 0x000fe20008400000 */
[----:B------:R-:W-:Y:S01]  /*4dd0*/  SEL R44, RZ, 0x1, P0 ;  /* 0x00000001ff2c7807 */ /* 0x000fe20000000000 */
[----:B------:R-:W-:Y:S01]  /*4de0*/  FMUL R41, R55, UR13 ;  /* 0x0000000d37297c20 */ /* 0x000fe20008400000 */
[C---:B------:R-:W-:Y:S01]  /*4df0*/  LOP3.LUT R43, R168.reuse, 0x40, RZ, 0xfc, !PT ;  /* 0x00000040a82b7812 */ /* 0x040fe200078efcff */
[----:B------:R-:W-:Y:S01]  /*4e00*/  IMAD.IADD R162, R169, 0x1, R162 ;  /* 0x00000001a9a27824 */ /* 0x000fe200078e02a2 */
[----:B------:R-:W-:Y:S01]  /*4e10*/  LOP3.LUT R42, R168, 0x41, RZ, 0xfc, !PT ;  /* 0x00000041a82a7812 */ /* 0x000fe200078efcff */
[----:B------:R-:W-:Y:S02]  /*4e20*/  IMAD.IADD R44, R44, 0x1, R165 ;  /* 0x000000012c2c7824 */ /* 0x000fe400078e02a5 */
[----:B------:R-:W-:Y:S01]  /*4e30*/  FMUL R40, R56, UR13 ;  /* 0x0000000d38287c20 */ /* 0x000fe20008400000 */
[----:B------:R-:W-:Y:S01]  /*4e40*/  FSEL R39, R39, -INF , P2 ;  /* 0xff80000027277808 */ /* 0x000fe20001000000 */
[----:B------:R-:W-:Y:S01]  /*4e50*/  FMUL R57, R57, UR13 ;  /* 0x0000000d39397c20 */ /* 0x000fe20008400000 */
[----:B------:R-:W-:Y:S01]  /*4e60*/  ISETP.GE.AND P2, PT, R2, R43, PT ;  /* 0x0000002b0200720c */ /* 0x000fe20003f46270 */
[----:B------:R-:W-:Y:S01]  /*4e70*/  IMAD.IADD R167, R167, 0x1, R171 ;  /* 0x00000001a7a77824 */ /* 0x000fe200078e02ab */
[----:B------:R-:W-:-:S02]  /*4e80*/  FSEL R41, R41, -INF , P6 ;  /* 0xff80000029297808 */ /* 0x000fc40003000000 */
[----:B------:R-:W-:Y:S02]  /*4e90*/  LOP3.LUT R162, R162, 0x3, RZ, 0xc0, !PT ;  /* 0x00000003a2a27812 */ /* 0x000fe400078ec0ff */
[-C--:B------:R-:W-:Y:S02]  /*4ea0*/  ISETP.GE.AND P6, PT, R2, R42.reuse, PT ;  /* 0x0000002a0200720c */ /* 0x080fe40003fc6270 */
[----:B------:R-:W-:Y:S02]  /*4eb0*/  LOP3.LUT R44, R44, 0x3, RZ, 0xc0, !PT ;  /* 0x000000032c2c7812 */ /* 0x000fe400078ec0ff */
[----:B------:R-:W-:Y:S01]  /*4ec0*/  FSEL R40, R40, -INF , P2 ;  /* 0xff80000028287808 */ /* 0x000fe20001000000 */
[----:B------:R-:W-:Y:S01]  /*4ed0*/  IMAD.IADD R154, R160, 0x1, R154 ;  /* 0x00000001a09a7824 */ /* 0x000fe200078e029a */
[----:B------:R-:W-:Y:S02]  /*4ee0*/  ISETP.GE.AND P2, PT, R120, R42, PT ;  /* 0x0000002a7800720c */ /* 0x000fe40003f46270 */
[----:B------:R-:W-:-:S02]  /*4ef0*/  IADD3 R162, R162, R164, R122 ;  /* 0x000000a4a2a27210 */ /* 0x000fc40007ffe07a */
[----:B------:R-:W-:Y:S02]  /*4f00*/  FSEL R42, R57, -INF , P6 ;  /* 0xff800000392a7808 */ /* 0x000fe40003000000 */
[----:B------:R-:W-:Y:S01]  /*4f10*/  ISETP.GE.AND P6, PT, R120, R43, PT ;  /* 0x0000002b7800720c */ /* 0x000fe20003fc6270 */
[----:B------:R-:W-:Y:S01]  /*4f20*/  FMUL R43, R58, UR13 ;  /* 0x0000000d3a2b7c20 */ /* 0x000fe20008400000 */
[----:B------:R-:W-:Y:S02]  /*4f30*/  LOP3.LUT R167, R167, 0x3, RZ, 0xc0, !PT ;  /* 0x00000003a7a77812 */ /* 0x000fe400078ec0ff */
[----:B------:R-:W-:Y:S01]  /*4f40*/  IADD3 R158, R44, R163, R158 ;  /* 0x000000a32c9e7210 */ /* 0x000fe20007ffe09e */
[----:B------:R-:W-:Y:S01]  /*4f50*/  IMAD.SHL.U32 R162, R162, 0x100, RZ ;  /* 0x00000100a2a27824 */ /* 0x000fe200078e00ff */
[----:B------:R-:W-:Y:S02]  /*4f60*/  LOP3.LUT R122, R168, 0x48, RZ, 0xfc, !PT ;  /* 0x00000048a87a7812 */ /* 0x000fe400078efcff */
[----:B------:R-:W-:-:S02]  /*4f70*/  LOP3.LUT R154, R154, 0x3, RZ, 0xc0, !PT ;  /* 0x000000039a9a7812 */ /* 0x000fc400078ec0ff */
[----:B------:R-:W-:Y:S02]  /*4f80*/  IADD3 R156, R167, R170, R156 ;  /* 0x000000aaa79c7210 */ /* 0x000fe40007ffe09c */
[----:B------:R-:W-:Y:S01]  /*4f90*/  LOP3.LUT R158, R158, 0xf, RZ, 0xc0, !PT ;  /* 0x0000000f9e9e7812 */ /* 0x000fe200078ec0ff */
[----:B------:R-:W-:Y:S01]  /*4fa0*/  FMUL R45, R60, UR13 ;  /* 0x0000000d3c2d7c20 */ /* 0x000fe20008400000 */
[----:B------:R-:W-:Y:S02]  /*4fb0*/  FSEL R43, R43, -INF , P6 ;  /* 0xff8000002b2b7808 */ /* 0x000fe40003000000 */
[----:B------:R-:W-:Y:S01]  /*4fc0*/  LOP3.LUT R51, R168, 0x50, RZ, 0xfc, !PT ;  /* 0x00000050a8337812 */ /* 0x000fe200078efcff */
[----:B------:R-:W-:Y:S01]  /*4fd0*/  FMUL R46, R64, UR13 ;  /* 0x0000000d402e7c20 */ /* 0x000fe20008400000 */
[----:B------:R-:W-:Y:S01]  /*4fe0*/  ISETP.GE.AND P6, PT, R2, R122, PT ;  /* 0x0000007a0200720c */ /* 0x000fe20003fc6270 */
[----:B------:R-:W-:Y:S01]  /*4ff0*/  IMAD.WIDE R52, R3, 0x2, R152 ;  /* 0x0000000203347825 */ /* 0x000fe200078e0298 */
[----:B------:R-:W-:-:S02]  /*5000*/  IADD3 R161, R154, R166, R161 ;  /* 0x000000a69aa17210 */ /* 0x000fc40007ffe0a1 */
[----:B------:R-:W-:Y:S01]  /*5010*/  LOP3.LUT R48, R168, 0x51, RZ, 0xfc, !PT ;  /* 0x00000051a8307812 */ /* 0x000fe200078efcff */
[----:B------:R-:W-:Y:S01]  /*5020*/  FMUL R44, R59, UR13 ;  /* 0x0000000d3b2c7c20 */ /* 0x000fe20008400000 */
[----:B------:R-:W-:Y:S01]  /*5030*/  LOP3.LUT R162, R162, 0xf00, RZ, 0xe2, !PT ;  /* 0x00000f00a2a27812 */ /* 0x000fe200078ee2ff */
[----:B------:R-:W-:Y:S01]  /*5040*/  FMUL R50, R65, UR13 ;  /* 0x0000000d41327c20 */ /* 0x000fe20008400000 */
[----:B------:R-:W-:Y:S01]  /*5050*/  LEA R156, R156, R158, 0x4 ;  /* 0x0000009e9c9c7211 */ /* 0x000fe200078e20ff */
[----:B------:R-:W-:Y:S01]  /*5060*/  IMAD.WIDE R54, R3, 0x2, R184 ;  /* 0x0000000203367825 */ /* 0x000fe200078e02b8 */
[----:B------:R-:W-:Y:S01]  /*5070*/  FSEL R45, R45, -INF , P6 ;  /* 0xff8000002d2d7808 */ /* 0x000fe20003000000 */
[----:B------:R0:W2:Y:S01]  /*5080*/  LDG.E.U16 R57, desc[UR14][R52.64] ;  /* 0x0000000e34397981 */ /* 0x0000a2000c1e1500 */
[----:B------:R-:W-:Y:S01]  /*5090*/  ISETP.GE.AND P6, PT, R2, R51, PT ;  /* 0x000000330200720c */ /* 0x000fe20003fc6270 */
[----:B------:R-:W-:Y:S01]  /*50a0*/  IMAD R161, R161, 0x1000, R162 ;  /* 0x00001000a1a17824 */ /* 0x000fe200078e02a2 */
[----:B------:R-:W-:Y:S01]  /*50b0*/  LOP3.LUT R169, R156, 0xff, RZ, 0xc0, !PT ;  /* 0x000000ff9ca97812 */ /* 0x000fe200078ec0ff */
[----:B------:R-:W-:Y:S01]  /*50c0*/  IMAD R154, R249, 0x10, R152 ;  /* 0x00000010f99a7824 */ /* 0x000fe200078e0298 */
[----:B------:R-:W-:Y:S01]  /*50d0*/  FSEL R46, R46, -INF , P6 ;  /* 0xff8000002e2e7808 */ /* 0x000fe20003000000 */
[----:B------:R-:W-:Y:S01]  /*50e0*/  IMAD.WIDE R58, R3, 0x2, R182 ;  /* 0x00000002033a7825 */ /* 0x000fe200078e02b6 */
[----:B------:R-:W-:-:S03]  /*50f0*/  ISETP.GE.AND P6, PT, R2, R48, PT ;  /* 0x000000300200720c */ /* 0x000fc60003fc6270 */
[----:B------:R-:W-:Y:S01]  /*5100*/  FMUL R47, R61, UR13 ;  /* 0x0000000d3d2f7c20 */ /* 0x000fe20008400000 */
[----:B------:R-:W3:Y:S01]  /*5110*/  LDG.E.U16 R54, desc[UR14][R54.64] ;  /* 0x0000000e36367981 */ /* 0x000ee2000c1e1500 */
[----:B------:R-:W-:Y:S02]  /*5120*/  IMAD.IADD R169, R161, 0x1, R169 ;  /* 0x00000001a1a97824 */ /* 0x000fe400078e02a9 */
[----:B------:R-:W-:Y:S01]  /*5130*/  IMAD.WIDE R160, R3, 0x2, R246 ;  /* 0x0000000203a07825 */ /* 0x000fe200078e02f6 */
[----:B------:R-:W-:Y:S01]  /*5140*/  FSEL R50, R50, -INF , P6 ;  /* 0xff80000032327808 */ /* 0x000fe20003000000 */
[----:B------:R-:W4:Y:S02]  /*5150*/  LDG.E.U16 R58, desc[UR14][R58.64] ;  /* 0x0000000e3a3a7981 */ /* 0x000f24000c1e1500 */
[----:B------:R-:W-:Y:S02]  /*5160*/  IMAD R158, R249, 0x40, R152 ;  /* 0x00000040f99e7824 */ /* 0x000fe400078e0298 */
[C---:B------:R-:W-:Y:S01]  /*5170*/  IMAD.WIDE R64, R3.reuse, 0x2, R138 ;  /* 0x0000000203407825 */ /* 0x040fe200078e028a */
[----:B------:R-:W-:Y:S01]  /*5180*/  ISETP.GE.AND P6, PT, R120, R51, PT ;  /* 0x000000337800720c */ /* 0x000fe20003fc6270 */
[----:B------:R-:W5:Y:S02]  /*5190*/  LDL.64 R184, [R1+0x98] ;  /* 0x0000980001b87983 */ /* 0x000f640000100a00 */
[----:B0-----:R-:W-:-:S02]  /*51a0*/  IMAD.WIDE R52, R3, 0x2, R154 ;  /* 0x0000000203347825 */ /* 0x001fc400078e029a */
[----:B------:R0:W4:Y:S02]  /*51b0*/  LDG.E.U16 R51, desc[UR14][R160.64] ;  /* 0x0000000ea0337981 */ /* 0x000124000c1e1500 */
[C---:B------:R-:W-:Y:S02]  /*51c0*/  IMAD.WIDE R164, R3.reuse, 0x2, R174 ;  /* 0x0000000203a47825 */ /* 0x040fe400078e02ae */
[----:B------:R1:W4:Y:S02]  /*51d0*/  LDG.E.U16 R59, desc[UR14][R64.64] ;  /* 0x0000000e403b7981 */ /* 0x000324000c1e1500 */
[C---:B------:R-:W-:Y:S02]  /*51e0*/  IMAD.WIDE R162, R3.reuse, 0x2, R172 ;  /* 0x0000000203a27825 */ /* 0x040fe400078e02ac */
[----:B------:R-:W2:Y:S02]  /*51f0*/  LDG.E.U16 R52, desc[UR14][R52.64] ;  /* 0x0000000e34347981 */ /* 0x000ea4000c1e1500 */
[----:B------:R-:W-:-:S02]  /*5200*/  IMAD.WIDE R60, R3, 0x2, R158 ;  /* 0x00000002033c7825 */ /* 0x000fc400078e029e */
[----:B------:R1:W4:Y:S02]  /*5210*/  LDG.E.U16 R55, desc[UR14][R162.64] ;  /* 0x0000000ea2377981 */ /* 0x000324000c1e1500 */
[C---:B0-----:R-:W-:Y:S02]  /*5220*/  IMAD.WIDE R160, R3.reuse, 0x2, R208 ;  /* 0x0000000203a07825 */ /* 0x041fe400078e02d0 */
[----:B------:R0:W4:Y:S02]  /*5230*/  LDG.E.U16 R61, desc[UR14][R60.64] ;  /* 0x0000000e3c3d7981 */ /* 0x000124000c1e1500 */
[C---:B-1----:R-:W-:Y:S02]  /*5240*/  IMAD.WIDE R64, R3.reuse, 0x2, R180 ;  /* 0x0000000203407825 */ /* 0x042fe400078e02b4 */
[----:B------:R1:W4:Y:S02]  /*5250*/  LDG.E.U16 R53, desc[UR14][R164.64] ;  /* 0x0000000ea4357981 */ /* 0x000324000c1e1500 */
[----:B------:R-:W-:-:S02]  /*5260*/  IMAD.WIDE R162, R3, 0x2, R136 ;  /* 0x0000000203a27825 */ /* 0x000fc400078e0288 */
[----:B------:R1:W4:Y:S01]  /*5270*/  LDG.E.U16 R160, desc[UR14][R160.64] ;  /* 0x0000000ea0a07981 */ /* 0x000322000c1e1500 */
[----:B0-----:R-:W-:-:S03]  /*5280*/  LOP3.LUT R60, R169, 0xffff, RZ, 0xc0, !PT ;  /* 0x0000ffffa93c7812 */ /* 0x001fc600078ec0ff */
[----:B------:R-:W4:Y:S01]  /*5290*/  LDG.E.U16 R64, desc[UR14][R64.64] ;  /* 0x0000000e40407981 */ /* 0x000f22000c1e1500 */
[----:B-1----:R-:W-:Y:S01]  /*52a0*/  IMAD.WIDE R164, R3, 0x2, R178 ;  /* 0x0000000203a47825 */ /* 0x002fe200078e02b2 */
[----:B------:R-:W-:Y:S02]  /*52b0*/  LOP3.LUT R168, R168, 0x49, RZ, 0xfc, !PT ;  /* 0x00000049a8a87812 */ /* 0x000fe400078efcff */
[----:B------:R-:W3:Y:S01]  /*52c0*/  LDL.64 R174, [R1+0xa8] ;  /* 0x0000a80001ae7983 */ /* 0x000ee20000100a00 */
[----:B------:R-:W-:-:S03]  /*52d0*/  FMUL R161, R68, UR13 ;  /* 0x0000000d44a17c20 */ /* 0x000fc60008400000 */
[----:B------:R0:W4:Y:S04]  /*52e0*/  LDG.E.U16 R68, desc[UR14][R162.64] ;  /* 0x0000000ea2447981 */ /* 0x000128000c1e1500 */
[----:B------:R1:W4:Y:S01]  /*52f0*/  LDG.E.U16 R65, desc[UR14][R164.64] ;  /* 0x0000000ea4417981 */ /* 0x000322000c1e1500 */
[----:B------:R-:W-:Y:S01]  /*5300*/  FSEL R44, R44, -INF , P2 ;  /* 0xff8000002c2c7808 */ /* 0x000fe20001000000 */
[----:B------:R-:W-:Y:S02]  /*5310*/  IMAD R156, R249, 0x20, R152 ;  /* 0x00000020f99c7824 */ /* 0x000fe400078e0298 */
[----:B------:R-:W-:Y:S01]  /*5320*/  IMAD.WIDE R166, R3, 0x2, R176 ;  /* 0x0000000203a67825 */ /* 0x000fe200078e02b0 */
[----:B------:R-:W2:Y:S01]  /*5330*/  LDL.64 R170, [R1+0x80] ;  /* 0x0000800001aa7983 */ /* 0x000ea20000100a00 */
[----:B0-----:R-:W-:-:S03]  /*5340*/  SHF.R.U32.HI R163, RZ, 0xf, R60 ;  /* 0x0000000fffa37819 */ /* 0x001fc6000001163c */
[----:B------:R-:W4:Y:S01]  /*5350*/  LDL.64 R172, [R1+0x78] ;  /* 0x0000780001ac7983 */ /* 0x000f220000100a00 */
[----:B-1----:R-:W-:Y:S01]  /*5360*/  FMUL R164, R69, UR13 ;  /* 0x0000000d45a47c20 */ /* 0x002fe20008400000 */
[--C-:B------:R-:W-:Y:S02]  /*5370*/  SHF.R.U32.HI R162, RZ, 0xe, R60.reuse ;  /* 0x0000000effa27819 */ /* 0x100fe4000001163c */
[----:B------:R-:W-:Y:S01]  /*5380*/  FSEL R69, R161, -INF , P1 ;  /* 0xff800000a1457808 */ /* 0x000fe20000800000 */
[----:B------:R-:W-:Y:S01]  /*5390*/  FMUL R161, R72, UR13 ;  /* 0x0000000d48a17c20 */ /* 0x000fe20008400000 */
[----:B------:R-:W-:Y:S01]  /*53a0*/  LOP3.LUT P1, RZ, R163, 0x1, RZ, 0xc0, !PT ;  /* 0x00000001a3ff7812 */ /* 0x000fe2000782c0ff */
[----:B------:R-:W4:Y:S01]  /*53b0*/  LDL.64 R176, [R1+0x88] ;  /* 0x0000880001b07983 */ /* 0x000f220000100a00 */
[----:B------:R-:W-:Y:S01]  /*53c0*/  FSEL R72, R164, -INF , P5 ;  /* 0xff800000a4487808 */ /* 0x000fe20002800000 */
[----:B------:R-:W-:Y:S01]  /*53d0*/  FMUL R164, R73, UR13 ;  /* 0x0000000d49a47c20 */ /* 0x000fe20008400000 */
[----:B------:R-:W-:Y:S01]  /*53e0*/  LOP3.LUT P5, RZ, R162, 0x1, RZ, 0xc0, !PT ;  /* 0x00000001a2ff7812 */ /* 0x000fe200078ac0ff */
[----:B------:R-:W4:Y:S01]  /*53f0*/  LDL.64 R180, [R1+0x90] ;  /* 0x0000900001b47983 */ /* 0x000f220000100a00 */
[----:B------:R-:W-:-:S02]  /*5400*/  SHF.R.U32.HI R163, RZ, 0xb, R60 ;  /* 0x0000000bffa37819 */ /* 0x000fc4000001163c */
[----:B------:R-:W-:Y:S02]  /*5410*/  ISETP.GE.AND P2, PT, R2, R168, PT ;  /* 0x000000a80200720c */ /* 0x000fe40003f46270 */
[----:B------:R-:W-:Y:S02]  /*5420*/  SHF.R.U32.HI R162, RZ, 0xa, R60 ;  /* 0x0000000affa27819 */ /* 0x000fe4000001163c */
[----:B------:R-:W-:Y:S01]  /*5430*/  FSEL R73, R161, -INF , !P1 ;  /* 0xff800000a1497808 */ /* 0x000fe20004800000 */
[----:B------:R-:W-:Y:S01]  /*5440*/  FMUL R161, R76, UR13 ;  /* 0x0000000d4ca17c20 */ /* 0x000fe20008400000 */
[----:B------:R-:W-:Y:S02]  /*5450*/  LOP3.LUT P1, RZ, R163, 0x1, RZ, 0xc0, !PT ;  /* 0x00000001a3ff7812 */ /* 0x000fe4000782c0ff */
[----:B------:R-:W-:Y:S01]  /*5460*/  FSEL R76, R164, -INF , !P5 ;  /* 0xff800000a44c7808 */ /* 0x000fe20006800000 */
[----:B------:R-:W-:Y:S01]  /*5470*/  FMUL R164, R77, UR13 ;  /* 0x0000000d4da47c20 */ /* 0x000fe20008400000 */
[----:B------:R-:W-:-:S02]  /*5480*/  FSEL R47, R47, -INF , P2 ;  /* 0xff8000002f2f7808 */ /* 0x000fc40001000000 */
[----:B------:R-:W-:Y:S02]  /*5490*/  LOP3.LUT P5, RZ, R162, 0x1, RZ, 0xc0, !PT ;  /* 0x00000001a2ff7812 */ /* 0x000fe400078ac0ff */
[----:B------:R-:W-:Y:S01]  /*54a0*/  ISETP.GE.AND P2, PT, R120, R48, PT ;  /* 0x000000307800720c */ /* 0x000fe20003f46270 */
[----:B------:R-:W-:Y:S01]  /*54b0*/  IMAD.WIDE R48, R3, 0x2, R210 ;  /* 0x0000000203307825 */ /* 0x000fe200078e02d2 */
[--C-:B------:R-:W-:Y:S02]  /*54c0*/  SHF.R.U32.HI R163, RZ, 0x7, R60.reuse ;  /* 0x00000007ffa37819 */ /* 0x100fe4000001163c */
[----:B------:R-:W-:Y:S02]  /*54d0*/  SHF.R.U32.HI R162, RZ, 0x6, R60 ;  /* 0x00000006ffa27819 */ /* 0x000fe4000001163c */
[----:B------:R-:W-:Y:S01]  /*54e0*/  FSEL R77, R161, -INF , !P1 ;  /* 0xff800000a14d7808 */ /* 0x000fe20004800000 */
[----:B------:R-:W-:Y:S01]  /*54f0*/  FMUL R161, R80, UR13 ;  /* 0x0000000d50a17c20 */ /* 0x000fe20008400000 */
[----:B------:R-:W-:Y:S01]  /*5500*/  FSEL R80, R164, -INF , !P5 ;  /* 0xff800000a4507808 */ /* 0x000fe20006800000 */
[----:B------:R0:W4:Y:S01]  /*5510*/  LDG.E.U16 R56, desc[UR14][R48.64] ;  /* 0x0000000e30387981 */ /* 0x000122000c1e1500 */
[----:B------:R-:W-:-:S02]  /*5520*/  LOP3.LUT P1, RZ, R163, 0x1, RZ, 0xc0, !PT ;  /* 0x00000001a3ff7812 */ /* 0x000fc4000782c0ff */
[----:B------:R-:W-:Y:S02]  /*5530*/  LOP3.LUT P5, RZ, R162, 0x1, RZ, 0xc0, !PT ;  /* 0x00000001a2ff7812 */ /* 0x000fe400078ac0ff */
[----:B------:R-:W-:Y:S01]  /*5540*/  SHF.R.U32.HI R162, RZ, 0x3, R60 ;  /* 0x00000003ffa27819 */ /* 0x000fe2000001163c */
[----:B------:R-:W-:Y:S01]  /*5550*/  FMUL R163, R81, UR13 ;  /* 0x0000000d51a37c20 */ /* 0x000fe20008400000 */
[----:B------:R-:W-:Y:S01]  /*5560*/  FMUL R164, R84, UR13 ;  /* 0x0000000d54a47c20 */ /* 0x000fe20008400000 */
[----:B------:R-:W-:Y:S01]  /*5570*/  FSEL R81, R161, -INF , !P1 ;  /* 0xff800000a1517808 */ /* 0x000fe20004800000 */
[----:B0-----:R-:W-:Y:S01]  /*5580*/  IMAD.WIDE R48, R3, 0x2, R156 ;  /* 0x0000000203307825 */ /* 0x001fe200078e029c */
[----:B------:R-:W-:Y:S02]  /*5590*/  LOP3.LUT P1, RZ, R162, 0x1, RZ, 0xc0, !PT ;  /* 0x00000001a2ff7812 */ /* 0x000fe4000782c0ff */
[----:B------:R-:W-:Y:S02]  /*55a0*/  SHF.R.U32.HI R162, RZ, 0x2, R60 ;  /* 0x00000002ffa27819 */ /* 0x000fe4000001163c */
[----:B------:R-:W-:Y:S01]  /*55b0*/  FSEL R161, R164, -INF , !P1 ;  /* 0xff800000a4a17808 */ /* 0x000fe20004800000 */
[----:B------:R-:W4:Y:S01]  /*55c0*/  LDG.E.U16 R48, desc[UR14][R48.64] ;  /* 0x0000000e30307981 */ /* 0x000f22000c1e1500 */
[----:B------:R-:W-:-:S02]  /*55d0*/  FSEL R84, R163, -INF , !P5 ;  /* 0xff800000a3547808 */ /* 0x000fc40006800000 */
[----:B------:R-:W-:Y:S01]  /*55e0*/  LOP3.LUT P1, RZ, R162, 0x1, RZ, 0xc0, !PT ;  /* 0x00000001a2ff7812 */ /* 0x000fe2000782c0ff */
[C---:B------:R-:W-:Y:S02]  /*55f0*/  IMAD.WIDE R162, R3.reuse, 0x2, R192 ;  /* 0x0000000203a27825 */ /* 0x040fe400078e02c0 */
[----:B------:R-:W4:Y:S04]  /*5600*/  LDL.64 R192, [R1+0x50] ;  /* 0x0000500001c07983 */ /* 0x000f280000100a00 */
[----:B------:R0:W4:Y:S01]  /*5610*/  LDG.E.U16 R49, desc[UR14][R166.64] ;  /* 0x0000000ea6317981 */ /* 0x000122000c1e1500 */
[----:B------:R-:W-:Y:S01]  /*5620*/  ISETP.GE.AND P5, PT, R120, R168, PT ;  /* 0x000000a87800720c */ /* 0x000fe20003fa6270 */
[----:B------:R-:W-:Y:S02]  /*5630*/  IMAD.WIDE R168, R3, 0x2, R196 ;  /* 0x0000000203a87825 */ /* 0x000fe400078e02c4 */
[----:B------:R-:W4:Y:S02]  /*5640*/  LDL.64 R196, [R1+0x10] ;  /* 0x0000100001c47983 */ /* 0x000f240000100a00 */
[----:B------:R-:W-:-:S02]  /*5650*/  FMUL R85, R85, UR13 ;  /* 0x0000000d55557c20 */ /* 0x000fc40008400000 */
[----:B------:R-:W4:Y:S01]  /*5660*/  LDG.E.U16 R162, desc[UR14][R162.64] ;  /* 0x0000000ea2a27981 */ /* 0x000f22000c1e1500 */
[----:B0-----:R-:W-:-:S03]  /*5670*/  IMAD.WIDE R166, R3, 0x2, R188 ;  /* 0x0000000203a67825 */ /* 0x001fc600078e02bc */
[----:B------:R-:W4:Y:S01]  /*5680*/  LDL.64 R188, [R1+0x48] ;  /* 0x0000480001bc7983 */ /* 0x000f220000100a00 */
[----:B------:R-:W-:Y:S02]  /*5690*/  FSEL R85, R85, -INF , !P1 ;  /* 0xff80000055557808 */ /* 0x000fe40004800000 */
[----:B------:R-:W-:Y:S02]  /*56a0*/  ISETP.GE.AND P1, PT, R120, R122, PT ;  /* 0x0000007a7800720c */ /* 0x000fe40003f26270 */
[----:B------:R-:W-:-:S04]  /*56b0*/  FMNMX R120, R15, R9, !PT ;  /* 0x000000090f787209 */ /* 0x000fc80007800000 */
        /* <DEDUP_REMOVED lines=23> */
[----:B------:R-:W-:Y:S01]  /*5830*/  FMNMX R120, R76, R120, !PT ;  /* 0x000000784c787209 */ /* 0x000fe20007800000 */
[C---:B---3--:R-:W-:Y:S02]  /*5840*/  IMAD.WIDE R164, R3.reuse, 0x2, R174 ;  /* 0x0000000203a47825 */ /* 0x048fe400078e02ae */
[----:B------:R-:W3:Y:S04]  /*5850*/  LDG.E.U16 R175, desc[UR14][R168.64] ;  /* 0x0000000ea8af7981 */ /* 0x000ee8000c1e1500 */
[----:B------:R5:W3:Y:S04]  /*5860*/  LDG.E.U16 R163, desc[UR14][R164.64] ;  /* 0x0000000ea4a37981 */ /* 0x000ae8000c1e1500 */
[----:B------:R0:W3:Y:S01]  /*5870*/  LDG.E.U16 R174, desc[UR14][R166.64] ;  /* 0x0000000ea6ae7981 */ /* 0x0000e2000c1e1500 */
[----:B-----5:R-:W-:-:S04]  /*5880*/  IMAD.WIDE R164, R3, 0x2, R184 ;  /* 0x0000000203a47825 */ /* 0x020fc800078e02b8 */
[----:B--2---:R-:W-:-:S04]  /*5890*/  IMAD.WIDE R170, R3, 0x2, R170 ;  /* 0x0000000203aa7825 */ /* 0x004fc800078e02aa */
[C---:B----4-:R-:W-:Y:S02]  /*58a0*/  IMAD.WIDE R168, R3.reuse, 0x2, R176 ;  /* 0x0000000203a87825 */ /* 0x050fe400078e02b0 */
[----:B------:R1:W2:Y:S02]  /*58b0*/  LDG.E.U16 R176, desc[UR14][R164.64] ;  /* 0x0000000ea4b07981 */ /* 0x0002a4000c1e1500 */
[----:B------:R-:W-:-:S04]  /*58c0*/  IMAD.WIDE R172, R3, 0x2, R172 ;  /* 0x0000000203ac7825 */ /* 0x000fc800078e02ac */
[C---:B0-----:R-:W-:Y:S01]  /*58d0*/  IMAD.WIDE R166, R3.reuse, 0x2, R180 ;  /* 0x0000000203a67825 */ /* 0x041fe200078e02b4 */
[----:B------:R-:W4:Y:S03]  /*58e0*/  LDG.E.U16 R184, desc[UR14][R172.64] ;  /* 0x0000000eacb87981 */ /* 0x000f26000c1e1500 */
[C---:B-1----:R-:W-:Y:S01]  /*58f0*/  IMAD.WIDE R164, R3.reuse, 0x2, R230 ;  /* 0x0000000203a47825 */ /* 0x042fe200078e02e6 */
[----:B------:R-:W5:Y:S04]  /*5900*/  LDG.E.U16 R181, desc[UR14][R170.64] ;  /* 0x0000000eaab57981 */ /* 0x000f68000c1e1500 */
[----:B------:R0:W4:Y:S04]  /*5910*/  LDG.E.U16 R185, desc[UR14][R164.64] ;  /* 0x0000000ea4b97981 */ /* 0x000128000c1e1500 */
[----:B------:R1:W5:Y:S04]  /*5920*/  LDG.E.U16 R180, desc[UR14][R168.64] ;  /* 0x0000000ea8b47981 */ /* 0x000368000c1e1500 */
[----:B------:R-:W4:Y:S01]  /*5930*/  LDG.E.U16 R177, desc[UR14][R166.64] ;  /* 0x0000000ea6b17981 */ /* 0x000f22000c1e1500 */
[----:B0-----:R-:W-:-:S04]  /*5940*/  IMAD.WIDE R164, R3, 0x2, R224 ;  /* 0x0000000203a47825 */ /* 0x001fc800078e02e0 */
[----:B-1----:R-:W-:-:S04]  /*5950*/  IMAD.WIDE R168, R3, 0x2, R226 ;  /* 0x0000000203a87825 */ /* 0x002fc800078e02e2 */
[----:B------:R-:W-:-:S05]  /*5960*/  IMAD.WIDE R170, R3, 0x2, R192 ;  /* 0x0000000203aa7825 */ /* 0x000fca00078e02c0 */
[----:B------:R0:W5:Y:S01]  /*5970*/  LDG.E.U16 R192, desc[UR14][R170.64] ;  /* 0x0000000eaac07981 */ /* 0x000162000c1e1500 */
[----:B------:R-:W-:-:S03]  /*5980*/  IMAD.WIDE R172, R3, 0x2, R188 ;  /* 0x0000000203ac7825 */ /* 0x000fc600078e02bc */
[----:B------:R-:W5:Y:S01]  /*5990*/  LDG.E.U16 R189, desc[UR14][R168.64] ;  /* 0x0000000ea8bd7981 */ /* 0x000f62000c1e1500 */
[----:B0-----:R-:W-:-:S03]  /*59a0*/  IMAD.WIDE R170, R3, 0x2, R200 ;  /* 0x0000000203aa7825 */ /* 0x001fc600078e02c8 */
[----:B------:R0:W5:Y:S04]  /*59b0*/  LDG.E.U16 R193, desc[UR14][R172.64] ;  /* 0x0000000eacc17981 */ /* 0x000168000c1e1500 */
[----:B------:R1:W5:Y:S01]  /*59c0*/  LDG.E.U16 R201, desc[UR14][R170.64] ;  /* 0x0000000eaac97981 */ /* 0x000362000c1e1500 */
[----:B0-----:R-:W-:-:S03]  /*59d0*/  IMAD.WIDE R172, R3, 0x2, R196 ;  /* 0x0000000203ac7825 */ /* 0x001fc600078e02c4 */
[----:B------:R0:W5:Y:S01]  /*59e0*/  LDG.E.U16 R196, desc[UR14][R164.64] ;  /* 0x0000000ea4c47981 */ /* 0x000162000c1e1500 */
[----:B-1----:R-:W-:-:S03]  /*59f0*/  IMAD.WIDE R170, R3, 0x2, R244 ;  /* 0x0000000203aa7825 */ /* 0x002fc600078e02f4 */
[----:B------:R-:W5:Y:S04]  /*5a00*/  LDG.E.U16 R172, desc[UR14][R172.64] ;  /* 0x0000000eacac7981 */ /* 0x000f68000c1e1500 */
[----:B------:R-:W3:Y:S01]  /*5a10*/  LDG.E.U16 R170, desc[UR14][R170.64] ;  /* 0x0000000eaaaa7981 */ /* 0x000ee2000c1e1500 */
[----:B0-----:R-:W-:-:S05]  /*5a20*/  IMAD.WIDE R164, R3, 0x2, R212 ;  /* 0x0000000203a47825 */ /* 0x001fca00078e02d4 */
[----:B------:R0:W5:Y:S02]  /*5a30*/  LDG.E.U16 R173, desc[UR14][R164.64] ;  /* 0x0000000ea4ad7981 */ /* 0x000164000c1e1500 */
[----:B0-----:R-:W-:-:S05]  /*5a40*/  IMAD.WIDE R164, R3, 0x2, R242 ;  /* 0x0000000203a47825 */ /* 0x001fca00078e02f2 */
[----:B------:R0:W5:Y:S01]  /*5a50*/  LDG.E.U16 R171, desc[UR14][R164.64] ;  /* 0x0000000ea4ab7981 */ /* 0x000162000c1e1500 */
[----:B------:R-:W-:-:S04]  /*5a60*/  IMAD.WIDE R166, R3, 0x2, R228 ;  /* 0x0000000203a67825 */ /* 0x000fc800078e02e4 */
[C---:B------:R-:W-:Y:S01]  /*5a70*/  IMAD.WIDE R168, R3.reuse, 0x2, R216 ;  /* 0x0000000203a87825 */ /* 0x040fe200078e02d8 */
[----:B------:R1:W4:Y:S03]  /*5a80*/  LDG.E.U16 R188, desc[UR14][R166.64] ;  /* 0x0000000ea6bc7981 */ /* 0x000326000c1e1500 */
[C---:B0-----:R-:W-:Y:S01]  /*5a90*/  IMAD.WIDE R164, R3.reuse, 0x2, R218 ;  /* 0x0000000203a47825 */ /* 0x041fe200078e02da */
[----:B------:R-:W3:Y:S04]  /*5aa0*/  LDG.E.U16 R200, desc[UR14][R168.64] ;  /* 0x0000000ea8c87981 */ /* 0x000ee8000c1e1500 */
[----:B------:R0:W5:Y:S01]  /*5ab0*/  LDG.E.U16 R216, desc[UR14][R164.64] ;  /* 0x0000000ea4d87981 */ /* 0x000162000c1e1500 */
[----:B-1----:R-:W-:-:S05]  /*5ac0*/  IMAD.WIDE R166, R3, 0x2, R220 ;  /* 0x0000000203a67825 */ /* 0x002fca00078e02dc */
[----:B------:R-:W5:Y:S01]  /*5ad0*/  LDG.E.U16 R197, desc[UR14][R166.64] ;  /* 0x0000000ea6c57981 */ /* 0x000f62000c1e1500 */
[----:B0-----:R-:W-:-:S05]  /*5ae0*/  IMAD.WIDE R164, R3, 0x2, R202 ;  /* 0x0000000203a47825 */ /* 0x001fca00078e02ca */
[----:B------:R0:W5:Y:S02]  /*5af0*/  LDG.E.U16 R221, desc[UR14][R164.64] ;  /* 0x0000000ea4dd7981 */ /* 0x000164000c1e1500 */
        /* <DEDUP_REMOVED lines=11> */
[----:B------:R0:W5:Y:S01]  /*5bb0*/  LDG.E.U16 R229, desc[UR14][R164.64] ;  /* 0x0000000ea4e57981 */ /* 0x000162000c1e1500 */
[----:B------:R-:W-:-:S05]  /*5bc0*/  IMAD.WIDE R166, R3, 0x2, R206 ;  /* 0x0000000203a67825 */ /* 0x000fca00078e02ce */
[----:B------:R1:W5:Y:S01]  /*5bd0*/  LDG.E.U16 R206, desc[UR14][R166.64] ;  /* 0x0000000ea6ce7981 */ /* 0x000362000c1e1500 */
[----:B0-----:R-:W-:-:S05]  /*5be0*/  IMAD.WIDE R164, R3, 0x2, R146 ;  /* 0x0000000203a47825 */ /* 0x001fca00078e0292 */
[----:B------:R0:W5:Y:S01]  /*5bf0*/  LDG.E.U16 R230, desc[UR14][R164.64] ;  /* 0x0000000ea4e67981 */ /* 0x000162000c1e1500 */
[----:B-1----:R-:W-:Y:S01]  /*5c00*/  IMAD.WIDE R166, R3, 0x2, R240 ;  /* 0x0000000203a67825 */ /* 0x002fe200078e02f0 */
[----:B------:R-:W-:-:S03]  /*5c10*/  FMNMX R120, R77, R120, !PT ;  /* 0x000000784d787209 */ /* 0x000fc60007800000 */
[C---:B------:R-:W-:Y:S01]  /*5c20*/  IMAD.WIDE R168, R3.reuse, 0x2, R250 ;  /* 0x0000000203a87825 */ /* 0x040fe200078e02fa */
[----:B------:R1:W5:Y:S03]  /*5c30*/  LDG.E.U16 R212, desc[UR14][R166.64] ;  /* 0x0000000ea6d47981 */ /* 0x000366000c1e1500 */
[C---:B0-----:R-:W-:Y:S01]  /*5c40*/  IMAD.WIDE R164, R3.reuse, 0x2, R144 ;  /* 0x0000000203a47825 */ /* 0x041fe200078e0290 */
[----:B------:R-:W5:Y:S04]  /*5c50*/  LDG.E.U16 R207, desc[UR14][R168.64] ;  /* 0x0000000ea8cf7981 */ /* 0x000f68000c1e1500 */
[----:B------:R0:W5:Y:S01]  /*5c60*/  LDG.E.U16 R231, desc[UR14][R164.64] ;  /* 0x0000000ea4e77981 */ /* 0x000162000c1e1500 */
[----:B-1----:R-:W-:Y:S01]  /*5c70*/  IMAD.WIDE R166, R3, 0x2, R214 ;  /* 0x0000000203a67825 */ /* 0x002fe200078e02d6 */
[----:B------:R-:W-:-:S04]  /*5c80*/  FMNMX R120, R80, R120, !PT ;  /* 0x0000007850787209 */ /* 0x000fc80007800000 */
[----:B------:R1:W5:Y:S01]  /*5c90*/  LDG.E.U16 R217, desc[UR14][R166.64] ;  /* 0x0000000ea6d97981 */ /* 0x000362000c1e1500 */
[----:B0-----:R-:W-:-:S05]  /*5ca0*/  IMAD.WIDE R164, R3, 0x2, R142 ;  /* 0x0000000203a47825 */ /* 0x001fca00078e028e */
[----:B------:R0:W5:Y:S01]  /*5cb0*/  LDG.E.U16 R232, desc[UR14][R164.64] ;  /* 0x0000000ea4e87981 */ /* 0x000162000c1e1500 */
[----:B------:R-:W-:Y:S01]  /*5cc0*/  IMAD.WIDE R168, R3, 0x2, R222 ;  /* 0x0000000203a87825 */ /* 0x000fe200078e02de */
[----:B------:R-:W-:-:S03]  /*5cd0*/  FMNMX R120, R81, R120, !PT ;  /* 0x0000007851787209 */ /* 0x000fc60007800000 */
[C---:B-1----:R-:W-:Y:S01]  /*5ce0*/  IMAD.WIDE R166, R3.reuse, 0x2, R126 ;  /* 0x0000000203a67825 */ /* 0x042fe200078e027e */
[----:B------:R-:W5:Y:S03]  /*5cf0*/  LDG.E.U16 R213, desc[UR14][R168.64] ;  /* 0x0000000ea8d57981 */ /* 0x000f66000c1e1500 */
[----:B0-----:R-:W-:Y:S01]  /*5d00*/  IMAD.WIDE R164, R3, 0x2, R140 ;  /* 0x0000000203a47825 */ /* 0x001fe200078e028c */
[----:B------:R-:W5:Y:S04]  /*5d10*/  LDG.E.U16 R238, desc[UR14][R166.64] ;  /* 0x0000000ea6ee7981 */ /* 0x000f68000c1e1500 */
[----:B------:R0:W5:Y:S01]  /*5d20*/  LDG.E.U16 R233, desc[UR14][R164.64] ;  /* 0x0000000ea4e97981 */ /* 0x000162000c1e1500 */
[----:B------:R-:W-:-:S02]  /*5d30*/  IMAD R122, R249, 0x4, R152 ;  /* 0x00000004f97a7824 */ /* 0x000fc400078e0298 */
[----:B0-----:R-:W-:Y:S01]  /*5d40*/  IMAD.WIDE R164, R3, 0x2, R134 ;  /* 0x0000000203a47825 */ /* 0x001fe200078e0286 */
[----:B------:R-:W-:-:S04]  /*5d50*/  FMNMX R239, R84, R120, !PT ;  /* 0x0000007854ef7209 */ /* 0x000fc80007800000 */
[----:B------:R0:W5:Y:S01]  /*5d60*/  LDG.E.U16 R234, desc[UR14][R164.64] ;  /* 0x0000000ea4ea7981 */ /* 0x000162000c1e1500 */
[----:B------:R-:W-:-:S04]  /*5d70*/  IMAD.WIDE R168, R3, 0x2, R204 ;  /* 0x0000000203a87825 */ /* 0x000fc800078e02cc */
[C---:B------:R-:W-:Y:S01]  /*5d80*/  IMAD.WIDE R166, R3.reuse, 0x2, R122 ;  /* 0x0000000203a67825 */ /* 0x040fe200078e027a */
[----:B------:R1:W5:Y:S03]  /*5d90*/  LDG.E.U16 R220, desc[UR14][R168.64] ;  /* 0x0000000ea8dc7981 */ /* 0x000366000c1e1500 */
[----:B0-----:R-:W-:Y:S02]  /*5da0*/  IMAD.WIDE R164, R3, 0x2, R132 ;  /* 0x0000000203a47825 */ /* 0x001fe400078e0284 */
[----:B------:R-:W2:Y:S02]  /*5db0*/  LDG.E.U16 R166, desc[UR14][R166.64] ;  /* 0x0000000ea6a67981 */ /* 0x000ea4000c1e1500 */
[----:B------:R-:W-:Y:S02]  /*5dc0*/  IMAD R120, R249, 0x8, R152 ;  /* 0x00000008f9787824 */ /* 0x000fe400078e0298 */
[----:B------:R0:W5:Y:S02]  /*5dd0*/  LDG.E.U16 R235, desc[UR14][R164.64] ;  /* 0x0000000ea4eb7981 */ /* 0x000164000c1e1500 */
[----:B-1----:R-:W-:Y:S01]  /*5de0*/  IMAD.WIDE R168, R3, 0x2, R120 ;  /* 0x0000000203a87825 */ /* 0x002fe200078e0278 */
[----:B------:R-:W-:-:S05]  /*5df0*/  FMNMX R239, R161, R239, !PT ;  /* 0x000000efa1ef7209 */ /* 0x000fca0007800000 */
[----:B------:R-:W5:Y:S01]  /*5e00*/  LDG.E.U16 R168, desc[UR14][R168.64] ;  /* 0x0000000ea8a87981 */ /* 0x000f62000c1e1500 */
[----:B0-----:R-:W-:-:S05]  /*5e10*/  IMAD.WIDE R164, R3, 0x2, R130 ;  /* 0x0000000203a47825 */ /* 0x001fca00078e0282 */
[----:B------:R0:W5:Y:S01]  /*5e20*/  LDG.E.U16 R236, desc[UR14][R164.64] ;  /* 0x0000000ea4ec7981 */ /* 0x000162000c1e1500 */
[----:B------:R-:W-:Y:S01]  /*5e30*/  FMNMX R239, R85, R239, !PT ;  /* 0x000000ef55ef7209 */ /* 0x000fe20007800000 */
[----:B0-----:R-:W-:-:S04]  /*5e40*/  IMAD.WIDE R164, R3, 0x2, R128 ;  /* 0x0000000203a47825 */ /* 0x001fc800078e0280 */
[----:B------:R-:W0:Y:S04]  /*5e50*/  SHFL.BFLY PT, R248, R239, 0x2, 0x1f ;  /* 0x0c401f00eff87f89 */ /* 0x000e2800000e0000 */
[----:B------:R1:W5:Y:S02]  /*5e60*/  LDG.E.U16 R237, desc[UR14][R164.64] ;  /* 0x0000000ea4ed7981 */ /* 0x000364000c1e1500 */
[----:B-1----:R-:W-:-:S06]  /*5e70*/  IMAD.WIDE R164, R3, 0x2, R124 ;  /* 0x0000000203a47825 */ /* 0x002fcc00078e027c */
[----:B------:R-:W5:Y:S01]  /*5e80*/  LDG.E.U16 R164, desc[UR14][R164.64] ;  /* 0x0000000ea4a47981 */ /* 0x000f62000c1e1500 */
[----:B------:R-:W-:Y:S01]  /*5e90*/  BAR.SYNC.DEFER_BLOCKING 0x0 ;  /* 0x0000000000007b1d */ /* 0x000fe20000010000 */
[----:B0-----:R-:W-:-:S05]  /*5ea0*/  FMNMX R248, R239, R248, !PT ;  /* 0x000000f8eff87209 */ /* 0x001fca0007800000 */
[----:B------:R-:W-:Y:S04]  /*5eb0*/  STS.U16 [R8+UR12+0x400], R52 ;  /* 0x0004003408007988 */ /* 0x000fe8000800040c */
[----:B------:R-:W0:Y:S04]  /*5ec0*/  SHFL.BFLY PT, R52, R248, 0x1, 0x1f ;  /* 0x0c201f00f8347f89 */ /* 0x000e2800000e0000 */
[----:B------:R1:W-:Y:S01]  /*5ed0*/  STS.U16 [R8+UR12+0x1400], R56 ;  /* 0x0014003808007988 */ /* 0x0003e2000800040c */
[----:B------:R-:W-:-:S03]  /*5ee0*/  LOP3.LUT R252, R8, 0x10, RZ, 0x3c, !PT ;  /* 0x0000001008fc7812 */ /* 0x000fc600078e3cff */
[----:B------:R1:W-:Y:S01]  /*5ef0*/  STS.U16 [R8+UR12+0xc00], R54 ;  /* 0x000c003608007988 */ /* 0x0003e2000800040c */
[----:B0-----:R-:W-:-:S04]  /*5f00*/  FMNMX R52, R248, R52, !PT ;  /* 0x00000034f8347209 */ /* 0x001fc80007800000 */
[----:B-1----:R-:W-:-:S05]  /*5f10*/  FMNMX R56, R52, R5, !PT ;  /* 0x0000000534387209 */ /* 0x002fca0007800000 */
[--C-:B------:R-:W-:Y:S01]  /*5f20*/  FADD R15, R15, -R56.reuse ;  /* 0x800000380f0f7221 */ /* 0x100fe20000000000 */
[----:B------:R-:W-:Y:S03]  /*5f30*/  STS.U16 [R8+UR12], R57 ;  /* 0x0000003908007988 */ /* 0x000fe6000800040c */
[----:B------:R-:W-:Y:S01]  /*5f40*/  FMUL R54, R15, 1.4426950216293334961 ;  /* 0x3fb8aa3b0f367820 */ /* 0x000fe20000400000 */
[--C-:B------:R-:W-:Y:S01]  /*5f50*/  FADD R15, R9, -R56.reuse ;  /* 0x80000038090f7221 */ /* 0x100fe20000000000 */
[----:B------:R-:W-:Y:S04]  /*5f60*/  STS.U16 [R8+UR12+0x800], R48 ;  /* 0x0008003008007988 */ /* 0x000fe8000800040c */
[----:B------:R-:W-:Y:S04]  /*5f70*/  STS.U16 [R8+UR12+0x1000], R61 ;  /* 0x0010003d08007988 */ /* 0x000fe8000800040c */
[----:B------:R-:W-:Y:S04]  /*5f80*/  STS.U16 [R8+UR12+0x1800], R58 ;  /* 0x0018003a08007988 */ /* 0x000fe8000800040c */
[----:B------:R-:W-:Y:S04]  /*5f90*/  STS.U16 [R8+UR12+0x1c00], R59 ;  /* 0x001c003b08007988 */ /* 0x000fe8000800040c */
[----:B------:R0:W-:Y:S01]  /*5fa0*/  STS.U16 [R252+UR12+0xc80], R55 ;  /* 0x000c8037fc007988 */ /* 0x0001e2000800040c */
[--C-:B------:R-:W-:Y:S01]  /*5fb0*/  FADD R17, R17, -R56.reuse ;  /* 0x8000003811117221 */ /* 0x100fe20000000000 */
[----:B0-----:R-:W-:Y:S01]  /*5fc0*/  FMUL R55, R15, 1.4426950216293334961 ;  /* 0x3fb8aa3b0f377820 */ /* 0x001fe20000400000 */
[----:B------:R-:W-:-:S04]  /*5fd0*/  FADD R15, R12, -R56 ;  /* 0x800000380c0f7221 */ /* 0x000fc80000000000 */
[----:B------:R-:W-:Y:S01]  /*5fe0*/  FMUL R57, R15, 1.4426950216293334961 ;  /* 0x3fb8aa3b0f397820 */ /* 0x000fe20000400000 */
[----:B------:R-:W-:-:S03]  /*5ff0*/  FADD R15, R13, -R56 ;  /* 0x800000380d0f7221 */ /* 0x000fc60000000000 */
[----:B------:R0:W-:Y:S02]  /*6000*/  MUFU.EX2 R13, R57 ;  /* 0x00000039000d7308 */ /* 0x0001e40000000800 */
[----:B0-----:R-:W-:Y:S01]  /*6010*/  FMUL R57, R17, 1.4426950216293334961 ;  /* 0x3fb8aa3b11397820 */ /* 0x001fe20000400000 */
[----:B------:R-:W-:-:S05]  /*6020*/  FADD R17, R16, -R56 ;  /* 0x8000003810117221 */ /* 0x000fca0000000000 */
[----:B------:R0:W-:Y:S02]  /*6030*/  MUFU.EX2 R16, R57 ;  /* 0x0000003900107308 */ /* 0x0001e40000000800 */
[----:B0-----:R-:W-:-:S04]  /*6040*/  FMNMX R57, R10, R11, !PT ;  /* 0x0000000b0a397209 */ /* 0x001fc80007800000 */
[----:B------:R-:W-:-:S04]  /*6050*/  FMNMX R57, R14, R57, !PT ;  /* 0x000000390e397209 */ /* 0x000fc80007800000 */
[----:B------:R-:W-:-:S04]  /*6060*/  FMNMX R57, R18, R57, !PT ;  /* 0x0000003912397209 */ /* 0x000fc80007800000 */
[----:B------:R-:W-:-:S04]  /*6070*/  FMNMX R57, R19, R57, !PT ;  /* 0x0000003913397209 */ /* 0x000fc80007800000 */
[----:B------:R-:W-:-:S04]  /*6080*/  FMNMX R57, R20, R57, !PT ;  /* 0x0000003914397209 */ /* 0x000fc80007800000 */
[----:B------:R-:W-:Y:S01]  /*6090*/  FMNMX R57, R23, R57, !PT ;  /* 0x0000003917397209 */ /* 0x000fe20007800000 */
[----:B------:R-:W-:-:S03]  /*60a0*/  FADD R25, R25, -R56 ;  /* 0x8000003819197221 */ /* 0x000fc60000000000 */
[----:B------:R-:W-:Y:S01]  /*60b0*/  FMNMX R57, R24, R57, !PT ;  /* 0x0000003918397209 */ /* 0x000fe20007800000 */
[----:B------:R-:W-:-:S03]  /*60c0*/  FMUL R25, R25, 1.4426950216293334961 ;  /* 0x3fb8aa3b19197820 */ /* 0x000fc60000400000 */
[----:B------:R-:W-:-:S04]  /*60d0*/  FMNMX R58, R27, R57, !PT ;  /* 0x000000391b3a7209 */ /* 0x000fc80007800000 */
[----:B------:R-:W-:Y:S01]  /*60e0*/  FMNMX R58, R28, R58, !PT ;  /* 0x0000003a1c3a7209 */ /* 0x000fe20007800000 */
[----:B------:R0:W-:Y:S01]  /*60f0*/  MUFU.EX2 R57, R25 ;  /* 0x0000001900397308 */ /* 0x0001e20000000800 */
[----:B------:R-:W-:Y:S01]  /*6100*/  FMUL R48, R62, UR13 ;  /* 0x0000000d3e307c20 */ /* 0x000fe20008400000 */
[----:B------:R1:W-:Y:S01]  /*6110*/  STS.U16 [R252+UR12+0x480], R49 ;  /* 0x00048031fc007988 */ /* 0x0003e2000800040c */
[----:B0-----:R-:W-:-:S04]  /*6120*/  FMNMX R25, R31, R58, !PT ;  /* 0x0000003a1f197209 */ /* 0x001fc80007800000 */
[----:B------:R-:W-:Y:S02]  /*6130*/  FMNMX R25, R32, R25, !PT ;  /* 0x0000001920197209 */ /* 0x000fe40007800000 */
[----:B-1----:R-:W-:Y:S02]  /*6140*/  SHF.R.U32.HI R49, RZ, 0xd, R60 ;  /* 0x0000000dff317819 */ /* 0x002fe4000001163c */
[----:B------:R-:W-:Y:S02]  /*6150*/  FMNMX R25, R35, R25, !PT ;  /* 0x0000001923197209 */ /* 0x000fe40007800000 */
[----:B------:R-:W-:Y:S02]  /*6160*/  FSEL R48, R48, -INF , P1 ;  /* 0xff80000030307808 */ /* 0x000fe40000800000 */
[----:B------:R-:W-:Y:S01]  /*6170*/  LOP3.LUT P1, RZ, R49, 0x1, RZ, 0xc0, !PT ;  /* 0x0000000131ff7812 */ /* 0x000fe2000782c0ff */
[----:B------:R-:W-:Y:S01]  /*6180*/  FMUL R49, R63, UR13 ;  /* 0x0000000d3f317c20 */ /* 0x000fe20008400000 */
[----:B------:R-:W-:Y:S01]  /*6190*/  FMNMX R25, R37, R25, !PT ;  /* 0x0000001925197209 */ /* 0x000fe20007800000 */
[----:B------:R0:W-:Y:S03]  /*61a0*/  STS.U16 [R252+UR12+0x1080], R51 ;  /* 0x00108033fc007988 */ /* 0x0001e6000800040c */
[----:B------:R-:W-:-:S02]  /*61b0*/  FMNMX R25, R39, R25, !PT ;  /* 0x0000001927197209 */ /* 0x000fc40007800000 */
[----:B------:R-:W-:Y:S02]  /*61c0*/  FSEL R49, R49, -INF , P5 ;  /* 0xff80000031317808 */ /* 0x000fe40002800000 */
[--C-:B0-----:R-:W-:Y:S02]  /*61d0*/  SHF.R.U32.HI R51, RZ, 0xc, R60.reuse ;  /* 0x0000000cff337819 */ /* 0x101fe4000001163c */
[----:B------:R-:W-:Y:S02]  /*61e0*/  FMNMX R25, R41, R25, !PT ;  /* 0x0000001929197209 */ /* 0x000fe40007800000 */
[----:B------:R-:W-:Y:S01]  /*61f0*/  LOP3.LUT P5, RZ, R51, 0x1, RZ, 0xc0, !PT ;  /* 0x0000000133ff7812 */ /* 0x000fe200078ac0ff */
[----:B------:R-:W-:Y:S01]  /*6200*/  FMUL R51, R66, UR13 ;  /* 0x0000000d42337c20 */ /* 0x000fe20008400000 */
[----:B------:R-:W-:Y:S02]  /*6210*/  SHF.R.U32.HI R52, RZ, 0x9, R60 ;  /* 0x00000009ff347819 */ /* 0x000fe4000001163c */
[----:B------:R-:W-:-:S02]  /*6220*/  FMNMX R25, R43, R25, !PT ;  /* 0x000000192b197209 */ /* 0x000fc40007800000 */
[----:B------:R-:W-:Y:S02]  /*6230*/  FSEL R51, R51, -INF , P6 ;  /* 0xff80000033337808 */ /* 0x000fe40003000000 */
[----:B------:R-:W-:Y:S01]  /*6240*/  LOP3.LUT P6, RZ, R52, 0x1, RZ, 0xc0, !PT ;  /* 0x0000000134ff7812 */ /* 0x000fe200078cc0ff */
[----:B------:R-:W-:Y:S01]  /*6250*/  FMUL R52, R67, UR13 ;  /* 0x0000000d43347c20 */ /* 0x000fe20008400000 */
[----:B------:R0:W-:Y:S01]  /*6260*/  STS.U16 [R252+UR12+0x880], R53 ;  /* 0x00088035fc007988 */ /* 0x0001e2000800040c */
[----:B------:R-:W-:Y:S01]  /*6270*/  FMNMX R25, R44, R25, !PT ;  /* 0x000000192c197209 */ /* 0x000fe20007800000 */
[----:B------:R-:W-:Y:S02]  /*6280*/  FADD R34, R34, -R56 ;  /* 0x8000003822227221 */ /* 0x000fe40000000000 */
[----:B------:R-:W-:Y:S02]  /*6290*/  FSEL R52, R52, -INF , P2 ;  /* 0xff80000034347808 */ /* 0x000fe40001000000 */
[----:B------:R-:W-:-:S02]  /*62a0*/  FMNMX R25, R48, R25, !PT ;  /* 0x0000001930197209 */ /* 0x000fc40007800000 */
[--C-:B0-----:R-:W-:Y:S01]  /*62b0*/  SHF.R.U32.HI R53, RZ, 0x8, R60.reuse ;  /* 0x00000008ff357819 */ /* 0x101fe2000001163c */
[----:B------:R0:W-:Y:S03]  /*62c0*/  MUFU.EX2 R9, R54 ;  /* 0x0000003600097308 */ /* 0x0001e60000000800 */
[----:B------:R-:W-:Y:S01]  /*62d0*/  LOP3.LUT P2, RZ, R53, 0x1, RZ, 0xc0, !PT ;  /* 0x0000000135ff7812 */ /* 0x000fe2000784c0ff */
[----:B------:R-:W-:Y:S01]  /*62e0*/  FMUL R53, R70, UR13 ;  /* 0x0000000d46357c20 */ /* 0x000fe20008400000 */
[----:B------:R-:W-:Y:S01]  /*62f0*/  FMUL R34, R34, 1.4426950216293334961 ;  /* 0x3fb8aa3b22227820 */ /* 0x000fe20000400000 */
[----:B------:R-:W-:Y:S02]  /*6300*/  FMNMX R25, R49, R25, !PT ;  /* 0x0000001931197209 */ /* 0x000fe40007800000 */
[----:B0-----:R-:W-:Y:S01]  /*6310*/  SHF.R.U32.HI R54, RZ, 0x5, R60 ;  /* 0x00000005ff367819 */ /* 0x001fe2000001163c */
[----:B------:R0:W-:Y:S01]  /*6320*/  MUFU.EX2 R62, R34 ;  /* 0x00000022003e7308 */ /* 0x0001e20000000800 */
[----:B------:R-:W-:-:S02]  /*6330*/  FSEL R53, R53, -INF , P3 ;  /* 0xff80000035357808 */ /* 0x000fc40001800000 */
[----:B------:R-:W-:Y:S01]  /*6340*/  LOP3.LUT P3, RZ, R54, 0x1, RZ, 0xc0, !PT ;  /* 0x0000000136ff7812 */ /* 0x000fe2000786c0ff */
[----:B------:R-:W-:Y:S01]  /*6350*/  FMUL R54, R71, UR13 ;  /* 0x0000000d47367c20 */ /* 0x000fe20008400000 */
[----:B------:R-:W-:-:S03]  /*6360*/  FADD R26, R26, -R56 ;  /* 0x800000381a1a7221 */ /* 0x000fc60000000000 */
[----:B------:R1:W-:Y:S01]  /*6370*/  MUFU.EX2 R12, R55 ;  /* 0x00000037000c7308 */ /* 0x0003e20000000800 */
[----:B0-----:R-:W-:Y:S01]  /*6380*/  FMNMX R34, R51, R25, !PT ;  /* 0x0000001933227209 */ /* 0x001fe20007800000 */
[----:B------:R-:W-:Y:S01]  /*6390*/  FMUL R26, R26, 1.4426950216293334961 ;  /* 0x3fb8aa3b1a1a7820 */ /* 0x000fe20000400000 */
[----:B------:R-:W-:Y:S02]  /*63a0*/  FSEL R54, R54, -INF , P4 ;  /* 0xff80000036367808 */ /* 0x000fe40002000000 */
[----:B------:R-:W-:Y:S02]  /*63b0*/  FMNMX R34, R52, R34, !PT ;  /* 0x0000002234227209 */ /* 0x000fe40007800000 */
[----:B-1----:R-:W-:Y:S02]  /*63c0*/  SHF.R.U32.HI R55, RZ, 0x4, R60 ;  /* 0x00000004ff377819 */ /* 0x002fe4000001163c */
[----:B------:R-:W-:Y:S02]  /*63d0*/  FMNMX R34, R53, R34, !PT ;  /* 0x0000002235227209 */ /* 0x000fe40007800000 */
[----:B------:R-:W-:Y:S01]  /*63e0*/  LOP3.LUT P4, RZ, R55, 0x1, RZ, 0xc0, !PT ;  /* 0x0000000137ff7812 */ /* 0x000fe2000788c0ff */
[----:B------:R-:W-:Y:S01]  /*63f0*/  FMUL R55, R74, UR13 ;  /* 0x0000000d4a377c20 */ /* 0x000fe20008400000 */
[----:B------:R0:W-:Y:S01]  /*6400*/  MUFU.EX2 R58, R26 ;  /* 0x0000001a003a7308 */ /* 0x0001e20000000800 */
[----:B------:R-:W-:Y:S01]  /*6410*/  FADD R30, R30, -R56 ;  /* 0x800000381e1e7221 */ /* 0x000fe20000000000 */
[----:B------:R-:W-:-:S02]  /*6420*/  SHF.R.U32.HI R60, RZ, 0x1, R60 ;  /* 0x00000001ff3c7819 */ /* 0x000fc4000001163c */
[----:B------:R-:W-:Y:S02]  /*6430*/  FSEL R55, R55, -INF , !P1 ;  /* 0xff80000037377808 */ /* 0x000fe40004800000 */
[----:B------:R-:W-:Y:S01]  /*6440*/  FMNMX R34, R54, R34, !PT ;  /* 0x0000002236227209 */ /* 0x000fe20007800000 */
[----:B0-----:R-:W-:Y:S01]  /*6450*/  FMUL R26, R75, UR13 ;  /* 0x0000000d4b1a7c20 */ /* 0x001fe20008400000 */
[--C-:B------:R-:W-:Y:S01]  /*6460*/  FADD R29, R29, -R56.reuse ;  /* 0x800000381d1d7221 */ /* 0x100fe20000000000 */
[----:B------:R-:W-:Y:S01]  /*6470*/  FMUL R30, R30, 1.4426950216293334961 ;  /* 0x3fb8aa3b1e1e7820 */ /* 0x000fe20000400000 */
[----:B------:R-:W-:Y:S01]  /*6480*/  FMUL R25, R78, UR13 ;  /* 0x0000000d4e197c20 */ /* 0x000fe20008400000 */
[----:B------:R-:W-:Y:S02]  /*6490*/  FMNMX R34, R55, R34, !PT ;  /* 0x0000002237227209 */ /* 0x000fe40007800000 */
[----:B------:R-:W-:Y:S01]  /*64a0*/  FSEL R26, R26, -INF , !P5 ;  /* 0xff8000001a1a7808 */ /* 0x000fe20006800000 */
[----:B------:R0:W-:Y:S01]  /*64b0*/  STS.U16 [R252+UR12+0x80], R64 ;  /* 0x00008040fc007988 */ /* 0x0001e2000800040c */
[----:B------:R-:W-:Y:S01]  /*64c0*/  LOP3.LUT P1, RZ, R60, 0x1, RZ, 0xc0, !PT ;  /* 0x000000013cff7812 */ /* 0x000fe2000782c0ff */
[----:B------:R-:W-:Y:S01]  /*64d0*/  FMUL R29, R29, 1.4426950216293334961 ;  /* 0x3fb8aa3b1d1d7820 */ /* 0x000fe20000400000 */
[----:B------:R-:W-:Y:S01]  /*64e0*/  FADD R33, R33, -R56 ;  /* 0x8000003821217221 */ /* 0x000fe20000000000 */
[----:B------:R1:W-:Y:S01]  /*64f0*/  MUFU.EX2 R60, R30 ;  /* 0x0000001e003c7308 */ /* 0x0003e20000000800 */
[----:B------:R-:W-:-:S02]  /*6500*/  FSEL R25, R25, -INF , !P6 ;  /* 0xff80000019197808 */ /* 0x000fc40007000000 */
[----:B------:R-:W-:Y:S01]  /*6510*/  FMUL R33, R33, 1.4426950216293334961 ;  /* 0x3fb8aa3b21217820 */ /* 0x000fe20000400000 */
[--C-:B0-----:R-:W-:Y:S01]  /*6520*/  FADD R64, R36, -R56.reuse ;  /* 0x8000003824407221 */ /* 0x101fe20000000000 */
[----:B------:R-:W-:Y:S01]  /*6530*/  FMNMX R36, R26, R34, !PT ;  /* 0x000000221a247209 */ /* 0x000fe20007800000 */
[----:B-1----:R-:W-:Y:S02]  /*6540*/  FMUL R30, R79, UR13 ;  /* 0x0000000d4f1e7c20 */ /* 0x002fe40008400000 */
[----:B------:R0:W-:Y:S01]  /*6550*/  MUFU.EX2 R59, R29 ;  /* 0x0000001d003b7308 */ /* 0x0001e20000000800 */
[----:B------:R-:W-:Y:S02]  /*6560*/  FMNMX R36, R25, R36, !PT ;  /* 0x0000002419247209 */ /* 0x000fe40007800000 */
[----:B------:R-:W-:Y:S01]  /*6570*/  FSEL R30, R30, -INF , !P2 ;  /* 0xff8000001e1e7808 */ /* 0x000fe20005000000 */
[----:B------:R-:W-:Y:S01]  /*6580*/  FADD R63, R38, -R56 ;  /* 0x80000038263f7221 */ /* 0x000fe20000000000 */
[----:B0-----:R-:W-:-:S03]  /*6590*/  FMUL R29, R82, UR13 ;  /* 0x0000000d521d7c20 */ /* 0x001fc60008400000 */
[----:B------:R0:W-:Y:S01]  /*65a0*/  MUFU.EX2 R61, R33 ;  /* 0x00000021003d7308 */ /* 0x0001e20000000800 */
[----:B------:R-:W-:Y:S02]  /*65b0*/  FMNMX R38, R30, R36, !PT ;  /* 0x000000241e267209 */ /* 0x000fe40007800000 */
[----:B------:R-:W-:Y:S01]  /*65c0*/  FSEL R29, R29, -INF , !P3 ;  /* 0xff8000001d1d7808 */ /* 0x000fe20005800000 */
[----:B------:R-:W-:Y:S01]  /*65d0*/  FMUL R34, R86, UR13 ;  /* 0x0000000d56227c20 */ /* 0x000fe20008400000 */
[----:B0-----:R-:W-:Y:S02]  /*65e0*/  FMUL R33, R83, UR13 ;  /* 0x0000000d53217c20 */ /* 0x001fe40008400000 */
[----:B------:R-:W-:Y:S01]  /*65f0*/  FMNMX R38, R29, R38, !PT ;  /* 0x000000261d267209 */ /* 0x000fe20007800000 */
[----:B------:R-:W-:Y:S02]  /*6600*/  FMUL R36, R87, UR13 ;  /* 0x0000000d57247c20 */ /* 0x000fe40008400000 */
[----:B------:R-:W-:-:S02]  /*6610*/  FSEL R33, R33, -INF , !P4 ;  /* 0xff80000021217808 */ /* 0x000fc40006000000 */
[----:B------:R-:W-:Y:S02]  /*6620*/  FSEL R34, R34, -INF , !P1 ;  /* 0xff80000022227808 */ /* 0x000fe40004800000 */
[----:B------:R-:W-:Y:S02]  /*6630*/  FMNMX R38, R33, R38, !PT ;  /* 0x0000002621267209 */ /* 0x000fe40007800000 */
[----:B------:R-:W-:Y:S02]  /*6640*/  FSEL R36, R36, -INF , P0 ;  /* 0xff80000024247808 */ /* 0x000fe40000000000 */
[----:B------:R-:W-:Y:S01]  /*6650*/  FMNMX R38, R34, R38, !PT ;  /* 0x0000002622267209 */ /* 0x000fe20007800000 */
[----:B------:R0:W-:Y:S03]  /*6660*/  STS.U16 [R252+UR12+0x1880], R65 ;  /* 0x00188041fc007988 */ /* 0x0001e6000800040c */
[----:B------:R-:W-:Y:S01]  /*6670*/  FMNMX R38, R36, R38, !PT ;  /* 0x0000002624267209 */ /* 0x000fe20007800000 */
[----:B0-----:R-:W-:-:S04]  /*6680*/  FADD R65, R40, -R56 ;  /* 0x8000003828417221 */ /* 0x001fc80000000000 */
[----:B------:R-:W0:Y:S02]  /*6690*/  SHFL.BFLY PT, R40, R38, 0x2, 0x1f ;  /* 0x0c401f0026287f89 */ /* 0x000e2400000e0000 */
[----:B0-----:R-:W-:-:S05]  /*66a0*/  FMNMX R38, R38, R40, !PT ;  /* 0x0000002826267209 */ /* 0x001fca0007800000 */
[----:B------:R-:W0:Y:S02]  /*66b0*/  SHFL.BFLY PT, R40, R38, 0x1, 0x1f ;  /* 0x0c201f0026287f89 */ /* 0x000e2400000e0000 */
[----:B0-----:R-:W-:-:S04]  /*66c0*/  FMNMX R40, R38, R40, !PT ;  /* 0x0000002826287209 */ /* 0x001fc80007800000 */
[----:B------:R-:W-:-:S05]  /*66d0*/  FMNMX R79, R40, R7, !PT ;  /* 0x00000007284f7209 */ /* 0x000fca0007800000 */
[--C-:B------:R-:W-:Y:S01]  /*66e0*/  FADD R24, R24, -R79.reuse ;  /* 0x8000004f18187221 */ /* 0x100fe20000000000 */
[----:B------:R-:W-:-:S03]  /*66f0*/  FADD R27, R27, -R79 ;  /* 0x8000004f1b1b7221 */ /* 0x000fc60000000000 */
[----:B------:R-:W-:Y:S01]  /*6700*/  FMUL R24, R24, 1.4426950216293334961 ;  /* 0x3fb8aa3b18187820 */ /* 0x000fe20000400000 */
[----:B------:R-:W-:-:S03]  /*6710*/  FMUL R27, R27, 1.4426950216293334961 ;  /* 0x3fb8aa3b1b1b7820 */ /* 0x000fc60000400000 */
[----:B------:R0:W-:Y:S01]  /*6720*/  MUFU.EX2 R82, R24 ;  /* 0x0000001800527308 */ /* 0x0001e20000000800 */
[----:B------:R-:W-:Y:S01]  /*6730*/  STS.U16 [R252+UR12+0x1480], R160 ;  /* 0x001480a0fc007988 */ /* 0x000fe2000800040c */
[----:B------:R-:W-:-:S03]  /*6740*/  FADD R25, R25, -R79 ;  /* 0x8000004f19197221 */ /* 0x000fc60000000000 */
[----:B------:R-:W-:Y:S01]  /*6750*/  STS.U16 [R252+UR12+0x1c80], R68 ;  /* 0x001c8044fc007988 */ /* 0x000fe2000800040c */
[C---:B0-----:R-:W-:Y:S02]  /*6760*/  LOP3.LUT R24, R8.reuse, 0x20, RZ, 0x3c, !PT ;  /* 0x0000002008187812 */ /* 0x041fe400078e3cff */
[----:B------:R0:W-:Y:S01]  /*6770*/  MUFU.EX2 R83, R27 ;  /* 0x0000001b00537308 */ /* 0x0001e20000000800 */
[----:B------:R-:W-:Y:S02]  /*6780*/  FMUL R25, R25, 1.4426950216293334961 ;  /* 0x3fb8aa3b19197820 */ /* 0x000fe40000400000 */
[----:B--2---:R-:W-:Y:S04]  /*6790*/  STS.U16 [R24+UR12+0x100], R166 ;  /* 0x000100a618007988 */ /* 0x004fe8000800040c */
[----:B------:R-:W-:Y:S01]  /*67a0*/  STS.U16 [R24+UR12+0x500], R176 ;  /* 0x000500b018007988 */ /* 0x000fe2000800040c */
[----:B0-----:R-:W-:-:S03]  /*67b0*/  LOP3.LUT R27, R8, 0x30, RZ, 0x3c, !PT ;  /* 0x00000030081b7812 */ /* 0x001fc600078e3cff */
[----:B----4-:R-:W-:Y:S04]  /*67c0*/  STS.U16 [R24+UR12+0x900], R188 ;  /* 0x000900bc18007988 */ /* 0x010fe8000800040c */
[----:B---3--:R-:W-:Y:S04]  /*67d0*/  STS.U16 [R24+UR12+0xd00], R200 ;  /* 0x000d00c818007988 */ /* 0x008fe8000800040c */
[----:B------:R-:W-:Y:S04]  /*67e0*/  STS.U16 [R24+UR12+0x1100], R170 ;  /* 0x001100aa18007988 */ /* 0x000fe8000800040c */
[----:B-----5:R-:W-:Y:S04]  /*67f0*/  STS.U16 [R24+UR12+0x1500], R220 ;  /* 0x001500dc18007988 */ /* 0x020fe8000800040c */
[----:B------:R-:W-:Y:S04]  /*6800*/  STS.U16 [R24+UR12+0x1900], R228 ;  /* 0x001900e418007988 */ /* 0x000fe8000800040c */
[----:B------:R0:W-:Y:S04]  /*6810*/  STS.U16 [R24+UR12+0x1d00], R234 ;  /* 0x001d00ea18007988 */ /* 0x0001e8000800040c */
        /* <DEDUP_REMOVED lines=10> */
[----:B------:R-:W-:Y:S01]  /*68c0*/  FADD R38, -R56, R5 ;  /* 0x0000000538267221 */ /* 0x000fe20000000100 */
[----:B------:R-:W-:-:S02]  /*68d0*/  FADD R40, R10, -R79 ;  /* 0x8000004f0a287221 */ /* 0x000fc40000000000 */
[----:B------:R-:W-:Y:S01]  /*68e0*/  STS.U16 [R24+UR12+0x600], R180 ;  /* 0x000600b418007988 */ /* 0x000fe2000800040c */
[----:B0-----:R0:W-:Y:S03]  /*68f0*/  MUFU.EX2 R168, R25 ;  /* 0x0000001900a87308 */ /* 0x0011e60000000800 */
[----:B------:R-:W-:Y:S01]  /*6900*/  STS.U16 [R24+UR12+0xa00], R192 ;  /* 0x000a00c018007988 */ /* 0x000fe2000800040c */
[----:B------:R-:W-:-:S03]  /*6910*/  FMUL R38, R38, 1.4426950216293334961 ;  /* 0x3fb8aa3b26267820 */ /* 0x000fc60000400000 */
[----:B------:R-:W-:Y:S01]  /*6920*/  STS.U16 [R24+UR12+0xe00], R172 ;  /* 0x000e00ac18007988 */ /* 0x000fe2000800040c */
[----:B0-----:R-:W-:-:S03]  /*6930*/  LOP3.LUT R25, R8, 0x50, RZ, 0x3c, !PT ;  /* 0x0000005008197812 */ /* 0x001fc600078e3cff */
[----:B------:R-:W-:Y:S04]  /*6940*/  STS.U16 [R24+UR12+0x1200], R212 ;  /* 0x001200d418007988 */ /* 0x000fe8000800040c */
[----:B------:R-:W-:Y:S04]  /*6950*/  STS.U16 [R24+UR12+0x1600], R224 ;  /* 0x001600e018007988 */ /* 0x000fe8000800040c */
[----:B------:R-:W-:Y:S04]  /*6960*/  STS.U16 [R24+UR12+0x1a00], R230 ;  /* 0x001a00e618007988 */ /* 0x000fe8000800040c */
[----:B------:R0:W-:Y:S01]  /*6970*/  STS.U16 [R24+UR12+0x1e00], R236 ;  /* 0x001e00ec18007988 */ /* 0x0001e2000800040c */
[----:B------:R-:W-:-:S03]  /*6980*/  FMUL R40, R40, 1.4426950216293334961 ;  /* 0x3fb8aa3b28287820 */ /* 0x000fc60000400000 */
        /* <DEDUP_REMOVED lines=8> */
[----:B------:R0:W-:Y:S01]  /*6a10*/  STS.U16 [R25+UR12+0x1e80], R237 ;  /* 0x001e80ed19007988 */ /* 0x0001e2000800040c */
[----:B------:R1:W2:Y:S03]  /*6a20*/  MUFU.EX2 R10, R38 ;  /* 0x00000026000a7308 */ /* 0x0002a60000000800 */
[----:B------:R-:W-:Y:S01]  /*6a30*/  STS.U16 [R24+UR12+0x300], R174 ;  /* 0x000300ae18007988 */ /* 0x000fe2000800040c */
[----:B0-----:R-:W-:-:S03]  /*6a40*/  LOP3.LUT R25, R8, 0x70, RZ, 0x3c, !PT ;  /* 0x0000007008197812 */ /* 0x001fc600078e3cff */
[----:B------:R-:W-:Y:S01]  /*6a50*/  STS.U16 [R24+UR12+0x700], R184 ;  /* 0x000700b818007988 */ /* 0x000fe2000800040c */
[----:B-1----:R-:W-:-:S03]  /*6a60*/  FADD R38, R11, -R79 ;  /* 0x8000004f0b267221 */ /* 0x002fc60000000000 */
[----:B------:R-:W-:Y:S01]  /*6a70*/  STS.U16 [R24+UR12+0xb00], R196 ;  /* 0x000b00c418007988 */ /* 0x000fe2000800040c */
[----:B------:R0:W-:Y:S03]  /*6a80*/  MUFU.EX2 R11, R40 ;  /* 0x00000028000b7308 */ /* 0x0001e60000000800 */
[----:B------:R-:W-:Y:S04]  /*6a90*/  STS.U16 [R24+UR12+0xf00], R206 ;  /* 0x000f00ce18007988 */ /* 0x000fe8000800040c */
[----:B------:R-:W-:Y:S04]  /*6aa0*/  STS.U16 [R24+UR12+0x1300], R216 ;  /* 0x001300d818007988 */ /* 0x000fe8000800040c */
[----:B------:R-:W-:Y:S01]  /*6ab0*/  STS.U16 [R24+UR12+0x1700], R226 ;  /* 0x001700e218007988 */ /* 0x000fe2000800040c */
[----:B0-----:R-:W-:-:S03]  /*6ac0*/  FADD R40, R14, -R79 ;  /* 0x8000004f0e287221 */ /* 0x001fc60000000000 */
[----:B------:R-:W-:Y:S04]  /*6ad0*/  STS.U16 [R24+UR12+0x1b00], R232 ;  /* 0x001b00e818007988 */ /* 0x000fe8000800040c */
[----:B------:R0:W-:Y:S04]  /*6ae0*/  STS.U16 [R24+UR12+0x1f00], R238 ;  /* 0x001f00ee18007988 */ /* 0x0001e8000800040c */
[----:B------:R1:W-:Y:S04]  /*6af0*/  STS.U16 [R25+UR12+0x380], R163 ;  /* 0x000380a319007988 */ /* 0x0003e8000800040c */
[----:B------:R-:W-:Y:S04]  /*6b00*/  STS.U16 [R25+UR12+0x780], R185 ;  /* 0x000780b919007988 */ /* 0x000fe8000800040c */
[----:B------:R-:W-:Y:S04]  /*6b10*/  STS.U16 [R25+UR12+0xb80], R197 ;  /* 0x000b80c519007988 */ /* 0x000fe8000800040c */
[----:B------:R-:W-:Y:S04]  /*6b20*/  STS.U16 [R25+UR12+0xf80], R207 ;  /* 0x000f80cf19007988 */ /* 0x000fe8000800040c */
[----:B------:R-:W-:Y:S04]  /*6b30*/  STS.U16 [R25+UR12+0x1380], R217 ;  /* 0x001380d919007988 */ /* 0x000fe8000800040c */
[----:B------:R-:W-:Y:S04]  /*6b40*/  STS.U16 [R25+UR12+0x1780], R227 ;  /* 0x001780e319007988 */ /* 0x000fe8000800040c */
[----:B------:R-:W-:Y:S04]  /*6b50*/  STS.U16 [R25+UR12+0x1b80], R233 ;  /* 0x001b80e919007988 */ /* 0x000fe8000800040c */
[----:B------:R3:W-:Y:S01]  /*6b60*/  STS.U16 [R25+UR12+0x1f80], R164 ;  /* 0x001f80a419007988 */ /* 0x0007e2000800040c */
[----:B------:R-:W-:Y:S01]  /*6b70*/  FMUL R38, R38, 1.4426950216293334961 ;  /* 0x3fb8aa3b26267820 */ /* 0x000fe20000400000 */
[----:B------:R4:W-:Y:S06]  /*6b80*/  MEMBAR.ALL.CTA ;  /* 0x0000000000007992 */ /* 0x0009ec0000008000 */
[----:B----4-:R-:W4:Y:S01]  /*6b90*/  FENCE.VIEW.ASYNC.S ;  /* 0x00000000000073c6 */ /* 0x010f220000000000 */
[----:B------:R-:W-:Y:S01]  /*6ba0*/  FMUL R40, R40, 1.4426950216293334961 ;  /* 0x3fb8aa3b28287820 */ /* 0x000fe20000400000 */
[----:B------:R5:W-:Y:S01]  /*6bb0*/  MUFU.EX2 R14, R38 ;  /* 0x00000026000e7308 */ /* 0x000be20000000800 */
[--C-:B------:R-:W-:Y:S01]  /*6bc0*/  FADD R42, R42, -R56.reuse ;  /* 0x800000382a2a7221 */ /* 0x100fe20000000000 */
[----:B------:R-:W-:Y:S01]  /*6bd0*/  FADD R45, R45, -R56 ;  /* 0x800000382d2d7221 */ /* 0x000fe20000000000 */
[----:B-----5:R-:W-:-:S05]  /*6be0*/  FADD R38, R18, -R79 ;  /* 0x8000004f12267221 */ /* 0x020fca0000000000 */
[----:B------:R5:W-:Y:S01]  /*6bf0*/  MUFU.EX2 R18, R40 ;  /* 0x0000002800127308 */ /* 0x000be20000000800 */
[----:B------:R-:W-:Y:S01]  /*6c00*/  FMUL R38, R38, 1.4426950216293334961 ;  /* 0x3fb8aa3b26267820 */ /* 0x000fe20000400000 */
[----:B------:R-:W-:Y:S01]  /*6c10*/  FMUL R42, R42, 1.4426950216293334961 ;  /* 0x3fb8aa3b2a2a7820 */ /* 0x000fe20000400000 */
[----:B------:R-:W-:Y:S01]  /*6c20*/  FMUL R45, R45, 1.4426950216293334961 ;  /* 0x3fb8aa3b2d2d7820 */ /* 0x000fe20000400000 */
[--C-:B-----5:R-:W-:Y:S01]  /*6c30*/  FADD R40, R19, -R79.reuse ;  /* 0x8000004f13287221 */ /* 0x120fe20000000000 */
[--C-:B------:R-:W-:Y:S01]  /*6c40*/  FADD R76, R76, -R56.reuse ;  /* 0x800000384c4c7221 */ /* 0x100fe20000000000 */
[--C-:B------:R-:W-:Y:S02]  /*6c50*/  FADD R80, R80, -R56.reuse ;  /* 0x8000003850507221 */ /* 0x100fe40000000000 */
[----:B------:R-:W-:Y:S01]  /*6c60*/  FMUL R40, R40, 1.4426950216293334961 ;  /* 0x3fb8aa3b28287820 */ /* 0x000fe20000400000 */
[----:B------:R5:W-:Y:S01]  /*6c70*/  MUFU.EX2 R19, R38 ;  /* 0x0000002600137308 */ /* 0x000be20000000800 */
[--C-:B------:R-:W-:Y:S01]  /*6c80*/  FADD R21, R21, -R56.reuse ;  /* 0x8000003815157221 */ /* 0x100fe20000000000 */
        /* <DEDUP_REMOVED lines=8> */
[--C-:B-----5:R-:W-:Y:S01]  /*6d10*/  FADD R38, R20, -R79.reuse ;  /* 0x8000004f14267221 */ /* 0x120fe20000000000 */
[----:B------:R-:W-:Y:S01]  /*6d20*/  FADD R169, R44, -R79 ;  /* 0x8000004f2ca97221 */ /* 0x000fe20000000000 */
[----:B0-----:R-:W-:Y:S01]  /*6d30*/  FADD R24, -R79, R7 ;  /* 0x000000074f187221 */ /* 0x001fe20000000100 */
[----:B------:R0:W-:Y:S01]  /*6d40*/  MUFU.EX2 R66, R42 ;  /* 0x0000002a00427308 */ /* 0x0001e20000000800 */
[--C-:B------:R-:W-:Y:S01]  /*6d50*/  FADD R47, R47, -R56.reuse ;  /* 0x800000382f2f7221 */ /* 0x100fe20000000000 */
[--C-:B------:R-:W-:Y:S01]  /*6d60*/  FADD R46, R46, -R56.reuse ;  /* 0x800000382e2e7221 */ /* 0x100fe20000000000 */
[----:B------:R-:W-:Y:S01]  /*6d70*/  FMUL R74, R76, 1.4426950216293334961 ;  /* 0x3fb8aa3b4c4a7820 */ /* 0x000fe20000400000 */
[--C-:B------:R-:W-:Y:S01]  /*6d80*/  FADD R28, R28, -R79.reuse ;  /* 0x8000004f1c1c7221 */ /* 0x100fe20000000000 */
[--C-:B------:R-:W-:Y:S01]  /*6d90*/  FADD R31, R31, -R79.reuse ;  /* 0x8000004f1f1f7221 */ /* 0x100fe20000000000 */
[--C-:B------:R-:W-:Y:S01]  /*6da0*/  FADD R32, R32, -R79.reuse ;  /* 0x8000004f20207221 */ /* 0x100fe20000000000 */
[--C-:B------:R-:W-:Y:S01]  /*6db0*/  FADD R35, R35, -R79.reuse ;  /* 0x8000004f23237221 */ /* 0x100fe20000000000 */
[----:B------:R5:W-:Y:S01]  /*6dc0*/  MUFU.EX2 R67, R45 ;  /* 0x0000002d00437308 */ /* 0x000be20000000800 */
[--C-:B0-----:R-:W-:Y:S01]  /*6dd0*/  FADD R42, R50, -R56.reuse ;  /* 0x80000038322a7221 */ /* 0x101fe20000000000 */
[--C-:B------:R-:W-:Y:S01]  /*6de0*/  FADD R37, R37, -R79.reuse ;  /* 0x8000004f25257221 */ /* 0x100fe20000000000 */
[--C-:B------:R-:W-:Y:S01]  /*6df0*/  FADD R39, R39, -R79.reuse ;  /* 0x8000004f27277221 */ /* 0x100fe20000000000 */
[--C-:B------:R-:W-:Y:S01]  /*6e00*/  FADD R41, R41, -R79.reuse ;  /* 0x8000004f29297221 */ /* 0x100fe20000000000 */
[--C-:B------:R-:W-:Y:S01]  /*6e10*/  FADD R43, R43, -R79.reuse ;  /* 0x8000004f2b2b7221 */ /* 0x100fe20000000000 */
[--C-:B------:R-:W-:Y:S01]  /*6e20*/  FADD R48, R48, -R79.reuse ;  /* 0x8000004f30307221 */ /* 0x100fe20000000000 */
[--C-:B------:R-:W-:Y:S01]  /*6e30*/  FADD R49, R49, -R79.reuse ;  /* 0x8000004f31317221 */ /* 0x100fe20000000000 */
[----:B------:R0:W-:Y:S01]  /*6e40*/  MUFU.EX2 R20, R40 ;  /* 0x0000002800147308 */ /* 0x0001e20000000800 */
[----:B-----5:R-:W-:Y:S01]  /*6e50*/  FADD R45, R69, -R56 ;  /* 0x80000038452d7221 */ /* 0x020fe20000000000 */
[--C-:B------:R-:W-:Y:S01]  /*6e60*/  FADD R51, R51, -R79.reuse ;  /* 0x8000004f33337221 */ /* 0x100fe20000000000 */
[--C-:B------:R-:W-:Y:S01]  /*6e70*/  FADD R52, R52, -R79.reuse ;  /* 0x8000004f34347221 */ /* 0x100fe20000000000 */
[--C-:B------:R-:W-:Y:S01]  /*6e80*/  FADD R53, R53, -R79.reuse ;  /* 0x8000004f35357221 */ /* 0x100fe20000000000 */
[--C-:B------:R-:W-:Y:S01]  /*6e90*/  FADD R54, R54, -R79.reuse ;  /* 0x8000004f36367221 */ /* 0x100fe20000000000 */
[--C-:B------:R-:W-:Y:S01]  /*6ea0*/  FADD R55, R55, -R79.reuse ;  /* 0x8000004f37377221 */ /* 0x100fe20000000000 */
[--C-:B------:R-:W-:Y:S01]  /*6eb0*/  FADD R26, R26, -R79.reuse ;  /* 0x8000004f1a1a7221 */ /* 0x100fe20000000000 */
[--C-:B------:R-:W-:Y:S01]  /*6ec0*/  FADD R30, R30, -R79.reuse ;  /* 0x8000004f1e1e7221 */ /* 0x100fe20000000000 */
[--C-:B0-----:R-:W-:Y:S01]  /*6ed0*/  FADD R40, R23, -R79.reuse ;  /* 0x8000004f17287221 */ /* 0x101fe20000000000 */
[--C-:B------:R-:W-:Y:S01]  /*6ee0*/  FADD R29, R29, -R79.reuse ;  /* 0x8000004f1d1d7221 */ /* 0x100fe20000000000 */
[--C-:B------:R-:W-:Y:S01]  /*6ef0*/  FADD R33, R33, -R79.reuse ;  /* 0x8000004f21217221 */ /* 0x100fe20000000000 */
[--C-:B------:R-:W-:Y:S01]  /*6f00*/  FADD R34, R34, -R79.reuse ;  /* 0x8000004f22227221 */ /* 0x100fe20000000000 */
[----:B------:R-:W-:Y:S01]  /*6f10*/  FADD R36, R36, -R79 ;  /* 0x8000004f24247221 */ /* 0x000fe20000000000 */
[----:B------:R-:W-:Y:S01]  /*6f20*/  FMUL R76, R80, 1.4426950216293334961 ;  /* 0x3fb8aa3b504c7820 */ /* 0x000fe20000400000 */
        /* <DEDUP_REMOVED lines=43> */
[----:B-1----:R-:W0:Y:S08]  /*71e0*/  MUFU.EX2 R163, R24 ;  /* 0x0000001800a37308 */ /* 0x002e300000000800 */
[----:B------:R-:W-:Y:S08]  /*71f0*/  MUFU.EX2 R5, R85 ;  /* 0x0000005500057308 */ /* 0x000ff00000000800 */
[----:B------:R-:W1:Y:S08]  /*7200*/  MUFU.EX2 R15, R15 ;  /* 0x0000000f000f7308 */ /* 0x000e700000000800 */
[----:B------:R-:W5:Y:S08]  /*7210*/  MUFU.EX2 R17, R17 ;  /* 0x0000001100117308 */ /* 0x000f700000000800 */
[----:B------:R-:W-:Y:S08]  /*7220*/  MUFU.EX2 R21, R21 ;  /* 0x0000001500157308 */ /* 0x000ff00000000800 */
        /* <DEDUP_REMOVED lines=16> */
[----:B------:R-:W4:Y:S08]  /*7330*/  MUFU.EX2 R23, R38 ;  /* 0x0000002600177308 */ /* 0x000f300000000800 */
[----:B------:R-:W4:Y:S08]  /*7340*/  MUFU.EX2 R81, R40 ;  /* 0x0000002800517308 */ /* 0x000f300000000800 */
[----:B------:R-:W4:Y:S08]  /*7350*/  MUFU.EX2 R84, R28 ;  /* 0x0000001c00547308 */ /* 0x000f300000000800 */
[----:B------:R-:W-:Y:S08]  /*7360*/  MUFU.EX2 R85, R31 ;  /* 0x0000001f00557308 */ /* 0x000ff00000000800 */
        /* <DEDUP_REMOVED lines=14> */
[----:B------:R1:W4:Y:S08]  /*7450*/  MUFU.EX2 R171, R26 ;  /* 0x0000001a00ab7308 */ /* 0x0003300000000800 */
[----:B------:R-:W4:Y:S08]  /*7460*/  MUFU.EX2 R172, R30 ;  /* 0x0000001e00ac7308 */ /* 0x000f300000000800 */
[----:B------:R4:W-:Y:S08]  /*7470*/  MUFU.EX2 R162, R29 ;  /* 0x0000001d00a27308 */ /* 0x0009f00000000800 */
[----:B------:R4:W4:Y:S08]  /*7480*/  MUFU.EX2 R173, R33 ;  /* 0x0000002100ad7308 */ /* 0x0009300000000800 */
[----:B------:R4:W-:Y:S08]  /*7490*/  MUFU.EX2 R8, R34 ;  /* 0x0000002200087308 */ /* 0x0009f00000000800 */
[----:B------:R4:W4:Y:S01]  /*74a0*/  MUFU.EX2 R7, R36 ;  /* 0x0000002400077308 */ /* 0x0009220000000800 */
[-C--:B--2---:R-:W-:Y:S01]  /*74b0*/  FMUL R88, R88, R10.reuse ;  /* 0x0000000a58587220 */ /* 0x084fe20000400000 */
[-C--:B------:R-:W-:Y:S01]  /*74c0*/  FMUL R89, R89, R10.reuse ;  /* 0x0000000a59597220 */ /* 0x080fe20000400000 */
        /* <DEDUP_REMOVED lines=13> */
[----:B------:R-:W-:Y:S01]  /*75a0*/  FMUL R117, R117, R10 ;  /* 0x0000000a75757220 */ /* 0x000fe20000400000 */
[-C--:B0-----:R-:W-:Y:S01]  /*75b0*/  FMUL R90, R90, R163.reuse ;  /* 0x000000a35a5a7220 */ /* 0x081fe20000400000 */
        /* <DEDUP_REMOVED lines=15> */
[----:B------:R-:W-:-:S02]  /*76b0*/  F2FP.F16.F32.PACK_AB R24, R12, R9 ;  /* 0x000000090c18723e */ /* 0x000fc400000000ff */
[----:B-1----:R-:W-:Y:S02]  /*76c0*/  F2FP.F16.F32.PACK_AB R26, R15, R13 ;  /* 0x0000000d0f1a723e */ /* 0x002fe400000000ff */
[----:B-----5:R-:W-:Y:S02]  /*76d0*/  F2FP.F16.F32.PACK_AB R28, R17, R16 ;  /* 0x00000010111c723e */ /* 0x020fe400000000ff */
[----:B---3--:R-:W-:Y:S02]  /*76e0*/  F2FP.F16.F32.PACK_AB R25, R14, R11 ;  /* 0x0000000b0e19723e */ /* 0x008fe400000000ff */
[----:B------:R-:W-:Y:S02]  /*76f0*/  F2FP.F16.F32.PACK_AB R27, R19, R18 ;  /* 0x00000012131b723e */ /* 0x000fe400000000ff */
[----:B----4-:R-:W-:Y:S02]  /*7700*/  F2FP.F16.F32.PACK_AB R29, R23, R20 ;  /* 0x00000014171d723e */ /* 0x010fe400000000ff */
[----:B------:R-:W-:-:S02]  /*7710*/  F2FP.F16.F32.PACK_AB R30, R22, R21 ;  /* 0x00000015161e723e */ /* 0x000fc400000000ff */
[----:B------:R-:W-:Y:S02]  /*7720*/  F2FP.F16.F32.PACK_AB R31, R82, R81 ;  /* 0x00000051521f723e */ /* 0x000fe400000000ff */
[----:B------:R-:W-:Y:S02]  /*7730*/  F2FP.F16.F32.PACK_AB R32, R58, R57 ;  /* 0x000000393a20723e */ /* 0x000fe400000000ff */
[----:B------:R-:W-:Y:S02]  /*7740*/  F2FP.F16.F32.PACK_AB R33, R84, R83 ;  /* 0x000000535421723e */ /* 0x000fe400000000ff */
[----:B------:R-:W-:Y:S02]  /*7750*/  F2FP.F16.F32.PACK_AB R34, R60, R59 ;  /* 0x0000003b3c22723e */ /* 0x000fe400000000ff */
[----:B------:R-:W-:Y:S02]  /*7760*/  F2FP.F16.F32.PACK_AB R35, R86, R85 ;  /* 0x000000555623723e */ /* 0x000fe400000000ff */
        /* <DEDUP_REMOVED lines=19> */
[----:B------:R-:W-:Y:S01]  /*78a0*/  F2FP.F16.F32.PACK_AB R55, R7, R8 ;  /* 0x000000080737723e */ /* 0x000fe200000000ff */
[----:B------:R-:W-:Y:S06]  /*78b0*/  BAR.SYNC.DEFER_BLOCKING 0x0 ;  /* 0x0000000000007b1d */ /* 0x000fec0000010000 */
[----:B------:R-:W-:-:S06]  /*78c0*/  WARPGROUP.ARRIVE ;  /* 0x00000000000079c5 */ /* 0x000fcc0000000000 */
[----:B------:R-:W-:Y:S04]  /*78d0*/  HGMMA.64x64x16.F32 R88, R24, gdesc[UR16], R88 ;  /* 0x00e0001018587df0 */ /* 0x000fe80008700858 */
[----:B------:R-:W-:Y:S04]  /*78e0*/  HGMMA.64x64x16.F32 R88, R28, gdesc[UR8], R88 ;  /* 0x00e000081c587df0 */ /* 0x000fe80008700858 */
[----:B------:R-:W-:Y:S04]  /*78f0*/  HGMMA.64x64x16.F32 R88, R32, gdesc[UR40], R88 ;  /* 0x00e0002820587df0 */ /* 0x000fe80008700858 */
[----:B------:R-:W-:Y:S04]  /*7900*/  HGMMA.64x64x16.F32 R88, R36, gdesc[UR36], R88 ;  /* 0x00e0002424587df0 */ /* 0x000fe80008700858 */
[----:B------:R-:W-:Y:S01]  /*7910*/  HGMMA.64x64x16.F32 R88, R40, gdesc[UR32], R88 ;  /* 0x00e0002028587df0 */ /* 0x000fe20008700858 */
[----:B------:R-:W-:Y:S01]  /*7920*/  FADD R9, R9, R12 ;  /* 0x0000000c09097221 */ /* 0x000fe20000000000 */
[----:B------:R-:W-:Y:S01]  /*7930*/  FADD R11, R11, R14 ;  /* 0x0000000e0b0b7221 */ /* 0x000fe20000000000 */
[----:B------:R-:W0:Y:S01]  /*7940*/  S2R R249, SR_CTAID.X ;  /* 0x0000000000f97919 */ /* 0x000e220000002500 */
[----:B------:R-:W1:Y:S01]  /*7950*/  LDC R12, c[0x0][0x254] ;  /* 0x00009500ff0c7b82 */ /* 0x000e620000000800 */
[----:B------:R-:W-:Y:S01]  /*7960*/  FADD R9, R13, R9 ;  /* 0x000000090d097221 */ /* 0x000fe20000000000 */
[----:B------:R-:W-:-:S03]  /*7970*/  FADD R11, R18, R11 ;  /* 0x0000000b120b7221 */ /* 0x000fc60000000000 */
[----:B------:R-:W-:Y:S01]  /*7980*/  FADD R9, R15, R9 ;  /* 0x000000090f097221 */ /* 0x000fe20000000000 */
[----:B------:R-:W-:-:S03]  /*7990*/  FADD R11, R19, R11 ;  /* 0x0000000b130b7221 */ /* 0x000fc60000000000 */
[----:B------:R-:W-:Y:S01]  /*79a0*/  FADD R9, R16, R9 ;  /* 0x0000000910097221 */ /* 0x000fe20000000000 */
[----:B------:R-:W-:-:S03]  /*79b0*/  FADD R11, R20, R11 ;  /* 0x0000000b140b7221 */ /* 0x000fc60000000000 */
[----:B------:R-:W-:Y:S01]  /*79c0*/  FADD R9, R17, R9 ;  /* 0x0000000911097221 */ /* 0x000fe20000000000 */
[----:B------:R-:W-:-:S03]  /*79d0*/  FADD R11, R23, R11 ;  /* 0x0000000b170b7221 */ /* 0x000fc60000000000 */
[----:B------:R-:W-:Y:S01]  /*79e0*/  FADD R9, R21, R9 ;  /* 0x0000000915097221 */ /* 0x000fe20000000000 */
[----:B------:R-:W-:Y:S01]  /*79f0*/  FADD R11, R81, R11 ;  /* 0x0000000b510b7221 */ /* 0x000fe20000000000 */
[----:B------:R-:W-:Y:S02]  /*7a00*/  HGMMA.64x64x16.F32 R88, R44, gdesc[UR28], R88 ;  /* 0x00e0001c2c587df0 */ /* 0x000fe40008700858 */
        /* <DEDUP_REMOVED lines=50> */
[----:B------:R-:W-:-:S04]  /*7d30*/  FADD R11, R7, R11 ;  /* 0x0000000b070b7221 */ /* 0x000fc80000000000 */
[----:B------:R-:W2:Y:S01]  /*7d40*/  SHFL.BFLY PT, R5, R9, 0x2, 0x1f ;  /* 0x0c401f0009057f89 */ /* 0x000ea200000e0000 */
[----:B------:R-:W-:Y:S03]  /*7d50*/  HGMMA.64x64x16.F32 R88, R52, gdesc[UR20], R88, gsb0 ;  /* 0x00e0001434587df0 */ /* 0x000fe60008000858 */
[----:B------:R-:W3:Y:S01]  /*7d60*/  SHFL.BFLY PT, R7, R11, 0x2, 0x1f ;  /* 0x0c401f000b077f89 */ /* 0x000ee200000e0000 */
[----:B0-----:R-:W-:Y:S02]  /*7d70*/  IMAD.SHL.U32 R249, R249, 0x40, RZ ;  /* 0x00000040f9f97824 */ /* 0x001fe400078e00ff */
[----:B--2---:R-:W-:-:S05]  /*7d80*/  FADD R5, R9, R5 ;  /* 0x0000000509057221 */ /* 0x004fca0000000000 */
[----:B------:R-:W0:Y:S01]  /*7d90*/  SHFL.BFLY PT, R8, R5, 0x1, 0x1f ;  /* 0x0c201f0005087f89 */ /* 0x000e2200000e0000 */
[----:B---3--:R-:W-:Y:S02]  /*7da0*/  FADD R7, R11, R7 ;  /* 0x000000070b077221 */ /* 0x008fe40000000000 */
[----:B------:R-:W2:Y:S03]  /*7db0*/  LDC R11, c[0x0][0x264] ;  /* 0x00009900ff0b7b82 */ /* 0x000ea60000000800 */
[----:B------:R-:W3:Y:S01]  /*7dc0*/  SHFL.BFLY PT, R9, R7, 0x1, 0x1f ;  /* 0x0c201f0007097f89 */ /* 0x000ee200000e0000 */
[----:B------:R-:W-:Y:S01]  /*7dd0*/  UIADD3 UR4, UR4, 0x80, URZ ;  /* 0x0000008004047890 */ /* 0x000fe2000fffe03f */
[----:B------:R-:W-:-:S05]  /*7de0*/  VIADD R249, R249, 0x40 ;  /* 0x00000040f9f97836 */ /* 0x000fca0000000000 */
[----:B------:R-:W-:Y:S01]  /*7df0*/  ISETP.LE.AND P0, PT, R249, UR4, PT ;  /* 0x00000004f9007c0c */ /* 0x000fe2000bf03270 */
[----:B0-----:R-:W-:Y:S01]  /*7e00*/  FADD R8, R5, R8 ;  /* 0x0000000805087221 */ /* 0x001fe20000000000 */
[----:B-1----:R-:W-:Y:S02]  /*7e10*/  IMAD R0, R12, 0x80, R0 ;  /* 0x000000800c007824 */ /* 0x002fe400078e0200 */
[----:B------:R-:W-:Y:S02]  /*7e20*/  IMAD.MOV.U32 R5, RZ, RZ, R56 ;  /* 0x000000ffff057224 */ /* 0x000fe400078e0038 */
[----:B------:R-:W-:Y:S01]  /*7e30*/  FFMA R6, R10, R6, R8 ;  /* 0x000000060a067223 */ /* 0x000fe20000000008 */
[----:B------:R-:W-:Y:S02]  /*7e40*/  IMAD.MOV.U32 R8, RZ, RZ, R79 ;  /* 0x000000ffff087224 */ /* 0x000fe400078e004f */
[----:B---3--:R-:W-:Y:S01]  /*7e50*/  FADD R9, R7, R9 ;  /* 0x0000000907097221 */ /* 0x008fe20000000000 */
[----:B--2---:R-:W-:-:S02]  /*7e60*/  IMAD R3, R11, 0x80, R3 ;  /* 0x000000800b037824 */ /* 0x004fc400078e0203 */
[----:B------:R-:W-:Y:S02]  /*7e70*/  IMAD.MOV.U32 R7, RZ, RZ, R79 ;  /* 0x000000ffff077224 */ /* 0x000fe400078e004f */
[----:B------:R-:W-:Y:S01]  /*7e80*/  FFMA R4, R163, R4, R9 ;  /* 0x00000004a3047223 */ /* 0x000fe20000000009 */
[----:B------:R-:W-:Y:S01]  /*7e90*/  IMAD.MOV.U32 R9, RZ, RZ, R56 ;  /* 0x000000ffff097224 */ /* 0x000fe200078e0038 */
[----:B------:R-:W-:Y:S02]  /*7ea0*/  WARPGROUP.DEPBAR.LE gsb0, 0x0 ;  /* 0x00008000000079c5 */ /* 0x000fe40000010000 */
[----:B------:R-:W-:Y:S05]  /*7eb0*/  @!P0 BRA `(.L_x_1) ;  /* 0xffffffb000a08947 */ /* 0x000fea000383ffff */
.L_x_0:
[----:B0-----:R-:W-:Y:S02]  /*7ec0*/  IMAD.MOV.U32 R16, RZ, RZ, R4 ;  /* 0x000000ffff107224 */ /* 0x001fe400078e0004 */
[----:B------:R-:W-:Y:S01]  /*7ed0*/  FMUL R4, R115, 0.25 ;  /* 0x3e80000073047820 */ /* 0x000fe20000400000 */
[----:B------:R-:W-:Y:S01]  /*7ee0*/  FMUL R3, R118, 0.25 ;  /* 0x3e80000076037820 */ /* 0x000fe20000400000 */
[----:B------:R-:W0:Y:S01]  /*7ef0*/  S2R R0, SR_TID.X ;  /* 0x0000000000007919 */ /* 0x000e220000002100 */
[----:B------:R-:W-:Y:S01]  /*7f00*/  FMUL R2, R119, 0.25 ;  /* 0x3e80000077027820 */ /* 0x000fe20000400000 */
[----:B------:R-:W-:Y:S01]  /*7f10*/  FSETP.GT.AND P1, PT, |R16|, 8.50705917302346158658e+37, PT ;  /* 0x7e8000001000780b */ /* 0x000fe20003f24200 */
[----:B------:R-:W-:Y:S01]  /*7f20*/  FMUL R5, R114, 0.25 ;  /* 0x3e80000072057820 */ /* 0x000fe20000400000 */
[----:B------:R-:W-:Y:S01]  /*7f30*/  IMAD.MOV.U32 R17, RZ, RZ, R6 ;  /* 0x000000ffff117224 */ /* 0x000fe200078e0006 */
[----:B------:R-:W1:Y:S01]  /*7f40*/  LDC R62, c[0x0][0x278] ;  /* 0x00009e00ff3e7b82 */ /* 0x000e620000000800 */
[----:B------:R-:W-:Y:S01]  /*7f50*/  FSEL R18, R4, R115, P1 ;  /* 0x0000007304127208 */ /* 0x000fe20000800000 */
[----:B------:R-:W-:Y:S01]  /*7f60*/  FMUL R4, R107, 0.25 ;  /* 0x3e8000006b047820 */ /* 0x000fe20000400000 */
        /* <DEDUP_REMOVED lines=16> */
[----:B------:R-:W-:Y:S01]  /*8070*/  FSETP.GT.AND P2, PT, |R17|, 8.50705917302346158658e+37, PT ;  /* 0x7e8000001100780b */ /* 0x000fe20003f44200 */
        /* <DEDUP_REMOVED lines=23> */
[----:B0-----:R-:W-:Y:S01]  /*81f0*/  LOP3.LUT R7, R0, 0x40, RZ, 0xc0, !PT ;  /* 0x0000004000077812 */ /* 0x001fe200078ec0ff */
[----:B------:R-:W0:Y:S01]  /*8200*/  S2R R160, SR_CTAID.X ;  /* 0x0000000000a07919 */ /* 0x000e220000002500 */
[----:B------:R-:W-:Y:S01]  /*8210*/  FSEL R29, R3, R104, P2 ;  /* 0x00000068031d7208 */ /* 0x000fe20001000000 */
[----:B------:R-:W-:Y:S01]  /*8220*/  FMUL R3, R96, 0.25 ;  /* 0x3e80000060037820 */ /* 0x000fe20000400000 */
[----:B------:R-:W-:Y:S01]  /*8230*/  FSEL R23, R5, R108, P2 ;  /* 0x0000006c05177208 */ /* 0x000fe20001000000 */
[----:B------:R-:W-:Y:S01]  /*8240*/  FMUL R5, R100, 0.25 ;  /* 0x3e80000064057820 */ /* 0x000fe20000400000 */
[----:B------:R-:W-:Y:S01]  /*8250*/  ISETP.NE.U32.AND P0, PT, R7, RZ, PT ;  /* 0x000000ff0700720c */ /* 0x000fe20003f05070 */
[----:B------:R-:W-:Y:S01]  /*8260*/  FMUL R7, R94, 0.25 ;  /* 0x3e8000005e077820 */ /* 0x000fe20000400000 */
[----:B------:R-:W-:Y:S01]  /*8270*/  FSEL R101, R2, R101, P2 ;  /* 0x0000006502657208 */ /* 0x000fe20001000000 */
[----:B------:R-:W-:Y:S01]  /*8280*/  FMUL R2, R93, 0.25 ;  /* 0x3e8000005d027820 */ /* 0x000fe20000400000 */
[----:B------:R-:W-:Y:S01]  /*8290*/  FSEL R97, R4, R97, P2 ;  /* 0x0000006104617208 */ /* 0x000fe20001000000 */
[----:B------:R-:W-:Y:S01]  /*82a0*/  FMUL R4, R89, 0.25 ;  /* 0x3e80000059047820 */ /* 0x000fe20000400000 */
[----:B------:R-:W-:Y:S01]  /*82b0*/  FSEL R37, R3, R96, P2 ;  /* 0x0000006003257208 */ /* 0x000fe20001000000 */
[----:B------:R-:W-:Y:S01]  /*82c0*/  IMAD.SHL.U32 R3, R0, 0x8, RZ ;  /* 0x0000000800037824 */ /* 0x000fe200078e00ff */
[----:B------:R-:W-:Y:S01]  /*82d0*/  FSEL R31, R5, R100, P2 ;  /* 0x00000064051f7208 */ /* 0x000fe20001000000 */
[----:B------:R-:W-:Y:S01]  /*82e0*/  FMUL R5, R92, 0.25 ;  /* 0x3e8000005c057820 */ /* 0x000fe20000400000 */
[----:B------:R-:W-:Y:S01]  /*82f0*/  FSEL R94, R7, R94, P1 ;  /* 0x0000005e075e7208 */ /* 0x000fe20000800000 */
[----:B------:R-:W2:Y:S01]  /*8300*/  S2R R161, SR_TID.X ;  /* 0x0000000000a17919 */ /* 0x000ea20000002100 */
[----:B------:R-:W-:Y:S01]  /*8310*/  SHF.R.U32.HI R7, RZ, 0x6, R0 ;  /* 0x00000006ff077819 */ /* 0x000fe20000011600 */
[----:B------:R-:W-:Y:S01]  /*8320*/  ULDC.64 UR4, c[0x0][0x270] ;  /* 0x00009c0000047ab9 */ /* 0x000fe20000000a00 */
[----:B------:R-:W-:Y:S01]  /*8330*/  FSEL R93, R2, R93, P2 ;  /* 0x0000005d025d7208 */ /* 0x000fe20001000000 */
[----:B------:R-:W-:Y:S01]  /*8340*/  UIMAD UR4, UR7, UR4, URZ ;  /* 0x00000004070472a4 */ /* 0x000fe2000f8e023f */
[----:B------:R-:W-:-:S02]  /*8350*/  FSEL R89, R4, R89, P2 ;  /* 0x0000005904597208 */ /* 0x000fc40001000000 */
[----:B------:R-:W-:Y:S02]  /*8360*/  LOP3.LUT R2, R0, 0x7, RZ, 0xc0, !PT ;  /* 0x0000000700027812 */ /* 0x000fe400078ec0ff */
[----:B------:R-:W-:Y:S01]  /*8370*/  LOP3.LUT R4, R3, 0x380, RZ, 0xc0, !PT ;  /* 0x0000038003047812 */ /* 0x000fe200078ec0ff */
[----:B------:R-:W-:Y:S01]  /*8380*/  FMUL R3, R88, 0.25 ;  /* 0x3e80000058037820 */ /* 0x000fe20000400000 */
[----:B------:R-:W-:Y:S02]  /*8390*/  SGXT.U32 R7, R7, 0x1 ;  /* 0x000000010707781a */ /* 0x000fe40000000000 */
[----:B------:R-:W-:Y:S02]  /*83a0*/  FSEL R39, R5, R92, P2 ;  /* 0x0000005c05277208 */ /* 0x000fe40001000000 */
[----:B------:R-:W-:Y:S01]  /*83b0*/  LEA R5, R2, UR12, 0x4 ;  /* 0x0000000c02057c11 */ /* 0x000fe2000f8e20ff */
[----:B-1----:R-:W-:Y:S01]  /*83c0*/  IMAD R38, R7, R62, RZ ;  /* 0x0000003e07267224 */ /* 0x002fe200078e02ff */
[----:B------:R-:W-:Y:S01]  /*83d0*/  LOP3.LUT R12, R0, 0x8, RZ, 0xc0, !PT ;  /* 0x00000008000c7812 */ /* 0x000fe200078ec0ff */
[----:B0-----:R-:W-:Y:S01]  /*83e0*/  IMAD.SHL.U32 R160, R160, 0x40, RZ ;  /* 0x00000040a0a07824 */ /* 0x001fe200078e00ff */
[----:B------:R-:W-:Y:S01]  /*83f0*/  FSEL R45, R3, R88, P2 ;  /* 0x00000058032d7208 */ /* 0x000fe20001000000 */
[C---:B------:R-:W-:Y:S01]  /*8400*/  FMUL R3, R16.reuse, 8388608 ;  /* 0x4b00000010037820 */ /* 0x040fe20000400000 */
[----:B------:R-:W-:Y:S01]  /*8410*/  FSETP.GEU.AND P4, PT, R16, 1.175494350822287508e-38, PT ;  /* 0x008000001000780b */ /* 0x000fe20003f8e000 */
[--C-:B------:R-:W-:Y:S01]  /*8420*/  IMAD R7, R2, -0x8, R5.reuse ;  /* 0xfffffff802077824 */ /* 0x100fe200078e0205 */
[----:B------:R-:W-:Y:S01]  /*8430*/  FSETP.GEU.AND P5, PT, |R16|, 1.175494350822287508e-38, PT ;  /* 0x008000001000780b */ /* 0x000fe20003fae200 */
[----:B------:R-:W-:Y:S01]  /*8440*/  IMAD R5, R12, 0x80, R5 ;  /* 0x000000800c057824 */ /* 0x000fe200078e0205 */
[----:B------:R-:W-:Y:S01]  /*8450*/  FSEL R64, R3, R16, !P4 ;  /* 0x0000001003407208 */ /* 0x000fe20006000000 */
[----:B------:R-:W-:Y:S01]  /*8460*/  IMAD.SHL.U32 R2, R0, 0x4, RZ ;  /* 0x0000000400027824 */ /* 0x000fe200078e00ff */
[----:B------:R-:W-:Y:S01]  /*8470*/  FSETP.GEU.AND P3, PT, R17, 1.175494350822287508e-38, PT ;  /* 0x008000001100780b */ /* 0x000fe20003f6e000 */
[----:B------:R-:W-:-:S02]  /*8480*/  IMAD.IADD R60, R4, 0x1, R5 ;  /* 0x00000001043c7824 */ /* 0x000fc400078e0205 */
[----:B------:R-:W-:Y:S01]  /*8490*/  @P1 FMUL R16, R16, 0.25 ;  /* 0x3e80000010101820 */ /* 0x000fe20000400000 */
[----:B------:R-:W-:Y:S01]  /*84a0*/  VIADD R5, R64, 0xc0cafb0d ;  /* 0xc0cafb0d40057836 */ /* 0x000fe20000000000 */
[----:B------:R-:W-:Y:S01]  /*84b0*/  LOP3.LUT R4, R2, 0xc0, RZ, 0xc0, !PT ;  /* 0x000000c002047812 */ /* 0x000fe200078ec0ff */
[C---:B------:R-:W-:Y:S01]  /*84c0*/  FMUL R2, R17.reuse, 8388608 ;  /* 0x4b00000011027820 */ /* 0x040fe20000400000 */
[----:B------:R-:W-:Y:S01]  /*84d0*/  FSEL R26, R10, R103, P1 ;  /* 0x000000670a1a7208 */ /* 0x000fe20000800000 */
[----:B------:R-:W-:Y:S01]  /*84e0*/  IMAD R40, R62, 0x2, R38 ;  /* 0x000000023e287824 */ /* 0x000fe200078e0226 */
[----:B------:R-:W-:Y:S01]  /*84f0*/  FSETP.GEU.AND P1, PT, |R17|, 1.175494350822287508e-38, PT ;  /* 0x008000001100780b */ /* 0x000fe20003f2e200 */
[----:B------:R-:W-:Y:S01]  /*8500*/  IMAD.IADD R13, R4, 0x1, R7 ;  /* 0x00000001040d7824 */ /* 0x000fe200078e0207 */
[----:B------:R-:W-:Y:S01]  /*8510*/  FSEL R69, R2, R17, !P3 ;  /* 0x0000001102457208 */ /* 0x000fe20005800000 */
[----:B------:R-:W-:Y:S01]  /*8520*/  @!P5 FMUL R16, R16, 16777216 ;  /* 0x4b8000001010d820 */ /* 0x000fe20000400000 */
[----:B------:R-:W-:Y:S01]  /*8530*/  LOP3.LUT R7, R5, 0xff800000, RZ, 0xc0, !PT ;  /* 0xff80000005077812 */ /* 0x000fe200078ec0ff */
[----:B------:R-:W-:Y:S01]  /*8540*/  @!P5 FMUL R14, R14, 16777216 ;  /* 0x4b8000000e0ed820 */ /* 0x000fe20000400000 */
[C---:B------:R-:W-:Y:S01]  /*8550*/  IADD3 R2, R69.reuse, -0x3f3504f3, RZ ;  /* 0xc0cafb0d45027810 */ /* 0x040fe20007ffe0ff */
[----:B------:R-:W-:Y:S01]  /*8560*/  @!P5 FMUL R118, R118, 16777216 ;  /* 0x4b8000007676d820 */ /* 0x000fe20000400000 */
[----:B------:R-:W-:Y:S01]  /*8570*/  FSEL R5, RZ, -23, P4 ;  /* 0xc1b80000ff057808 */ /* 0x000fe20002000000 */
[----:B------:R-:W-:Y:S01]  /*8580*/  @!P5 FMUL R18, R18, 16777216 ;  /* 0x4b8000001212d820 */ /* 0x000fe20000400000 */
[----:B------:R-:W-:Y:S01]  /*8590*/  I2FP.F32.S32 R10, R7 ;  /* 0x00000007000a7245 */ /* 0x000fe20000201400 */
[----:B------:R-:W-:Y:S01]  /*85a0*/  @!P5 FMUL R114, R114, 16777216 ;  /* 0x4b8000007272d820 */ /* 0x000fe20000400000 */
[----:B------:R-:W-:Y:S01]  /*85b0*/  LOP3.LUT R4, R2, 0xff800000, RZ, 0xc0, !PT ;  /* 0xff80000002047812 */ /* 0x000fe200078ec0ff */
[----:B------:R-:W-:Y:S01]  /*85c0*/  @!P5 FMUL R20, R20, 16777216 ;  /* 0x4b8000001414d820 */ /* 0x000fe20000400000 */
[----:B------:R-:W-:Y:S01]  /*85d0*/  LEA.HI R2, R12, R13, RZ, 0x1f ;  /* 0x0000000d0c027211 */ /* 0x000fe200078ff8ff */
[----:B------:R-:W-:Y:S01]  /*85e0*/  FFMA.FTZ R12, R10, 1.1920928955078125e-07, R5 ;  /* 0x340000000a0c7823 */ /* 0x000fe20000010005 */
[----:B------:R-:W-:Y:S01]  /*85f0*/  I2FP.F32.S32 R6, R4 ;  /* 0x0000000400067245 */ /* 0x000fe20000201400 */
[----:B------:R-:W0:Y:S01]  /*8600*/  MUFU.RCP R5, R16 ;  /* 0x0000001000057308 */ /* 0x000e220000001000 */
[----:B------:R-:W-:-:S02]  /*8610*/  IMAD.IADD R4, R69, 0x1, -R4 ;  /* 0x0000000145047824 */ /* 0x000fc400078e0a04 */
[----:B------:R-:W-:Y:S01]  /*8620*/  @!P5 FMUL R110, R110, 16777216 ;  /* 0x4b8000006e6ed820 */ /* 0x000fe20000400000 */
        /* <DEDUP_REMOVED lines=10> */
[----:B------:R-:W-:Y:S01]  /*86d0*/  FADD R10, R4, -1 ;  /* 0xbf800000040a7421 */ /* 0x000fe20000000000 */
[----:B------:R-:W-:-:S02]  /*86e0*/  IMAD.IADD R7, R64, 0x1, -R7 ;  /* 0x0000000140077824 */ /* 0x000fc400078e0a07 */
[----:B------:R-:W-:Y:S01]  /*86f0*/  @P2 FMUL R17, R17, 0.25 ;  /* 0x3e80000011112820 */ /* 0x000fe20000400000 */
[----:B------:R-:W-:Y:S01]  /*8700*/  FSEL R3, RZ, -23, P3 ;  /* 0xc1b80000ff037808 */ /* 0x000fe20001800000 */
[C---:B0-----:R-:W-:Y:S01]  /*8710*/  FMUL R16, R5.reuse, R14 ;  /* 0x0000000e05107220 */ /* 0x041fe20000400000 */
[----:B------:R-:W-:Y:S02]  /*8720*/  IMAD.MOV.U32 R14, RZ, RZ, 0x3dc6b27f ;  /* 0x3dc6b27fff0e7424 */ /* 0x000fe400078e00ff */
[C---:B------:R-:W-:Y:S01]  /*8730*/  FMUL R118, R5.reuse, R118 ;  /* 0x0000007605767220 */ /* 0x040fe20000400000 */
        /* <DEDUP_REMOVED lines=13> */
[----:B------:R-:W-:Y:S01]  /*8810*/  FMUL R43, R5, R90 ;  /* 0x0000005a052b7220 */ /* 0x000fe20000400000 */
[-C--:B------:R-:W-:Y:S01]  /*8820*/  FFMA.FTZ R5, R10, R14.reuse, -0.16845393180847167969 ;  /* 0xbe2c7f300a057423 */ /* 0x080fe2000001000e */
[----:B------:R-:W-:Y:S01]  /*8830*/  FADD R13, R7, -1 ;  /* 0xbf800000070d7421 */ /* 0x000fe20000000000 */
[----:B------:R-:W-:Y:S01]  /*8840*/  @!P1 FMUL R17, R17, 16777216 ;  /* 0x4b80000011119820 */ /* 0x000fe20000400000 */
[----:B------:R-:W-:Y:S01]  /*8850*/  FFMA.FTZ R3, R6, 1.1920928955078125e-07, R3 ;  /* 0x3400000006037823 */ /* 0x000fe20000010003 */
[C---:B------:R-:W-:Y:S01]  /*8860*/  FFMA.FTZ R5, R10.reuse, R5, 0.1716887056827545166 ;  /* 0x3e2fcf2a0a057423 */ /* 0x040fe20000010005 */
[----:B------:R-:W-:Y:S01]  /*8870*/  FFMA.FTZ R4, R13, R14, -0.16845393180847167969 ;  /* 0xbe2c7f300d047423 */ /* 0x000fe2000001000e */
[----:B------:R-:W0:Y:S01]  /*8880*/  MUFU.RCP R6, R17 ;  /* 0x0000001100067308 */ /* 0x000e220000001000 */
[----:B------:R-:W-:Y:S01]  /*8890*/  @!P1 FMUL R117, R117, 16777216 ;  /* 0x4b80000075759820 */ /* 0x000fe20000400000 */
[C---:B------:R-:W-:Y:S01]  /*88a0*/  FFMA.FTZ R5, R10.reuse, R5, -0.17900948226451873779 ;  /* 0xbe374e430a057423 */ /* 0x040fe20000010005 */
[----:B------:R-:W-:Y:S01]  /*88b0*/  FFMA.FTZ R4, R13, R4, 0.1716887056827545166 ;  /* 0x3e2fcf2a0d047423 */ /* 0x000fe20000010004 */
[----:B------:R-:W-:Y:S01]  /*88c0*/  @!P1 FMUL R11, R11, 16777216 ;  /* 0x4b8000000b0b9820 */ /* 0x000fe20000400000 */
[----:B------:R-:W-:Y:S01]  /*88d0*/  @!P1 FMUL R113, R113, 16777216 ;  /* 0x4b80000071719820 */ /* 0x000fe20000400000 */
[C---:B------:R-:W-:Y:S01]  /*88e0*/  FFMA.FTZ R5, R10.reuse, R5, 0.20512372255325317383 ;  /* 0x3e520bf40a057423 */ /* 0x040fe20000010005 */
[----:B------:R-:W-:Y:S01]  /*88f0*/  FFMA.FTZ R4, R13, R4, -0.17900948226451873779 ;  /* 0xbe374e430d047423 */ /* 0x000fe20000010004 */
[----:B------:R-:W-:Y:S01]  /*8900*/  @!P1 FMUL R15, R15, 16777216 ;  /* 0x4b8000000f0f9820 */ /* 0x000fe20000400000 */
[----:B------:R-:W-:Y:S01]  /*8910*/  @!P1 FMUL R109, R109, 16777216 ;  /* 0x4b8000006d6d9820 */ /* 0x000fe20000400000 */
[C---:B------:R-:W-:Y:S01]  /*8920*/  FFMA.FTZ R5, R10.reuse, R5, -0.24046532809734344482 ;  /* 0xbe763c8b0a057423 */ /* 0x040fe20000010005 */
[----:B------:R-:W-:Y:S01]  /*8930*/  FFMA.FTZ R4, R13, R4, 0.20512372255325317383 ;  /* 0x3e520bf40d047423 */ /* 0x000fe20000010004 */
[----:B------:R-:W-:Y:S01]  /*8940*/  @!P1 FMUL R23, R23, 16777216 ;  /* 0x4b80000017179820 */ /* 0x000fe20000400000 */
[----:B------:R-:W-:Y:S01]  /*8950*/  @!P1 FMUL R105, R105, 16777216 ;  /* 0x4b80000069699820 */ /* 0x000fe20000400000 */
[C---:B------:R-:W-:Y:S01]  /*8960*/  FFMA.FTZ R5, R10.reuse, R5, 0.28857114911079406738 ;  /* 0x3e93bf990a057423 */ /* 0x040fe20000010005 */
[----:B------:R-:W-:Y:S01]  /*8970*/  @!P1 FMUL R29, R29, 16777216 ;  /* 0x4b8000001d1d9820 */ /* 0x000fe20000400000 */
[----:B------:R-:W-:Y:S01]  /*8980*/  @!P1 FMUL R101, R101, 16777216 ;  /* 0x4b80000065659820 */ /* 0x000fe20000400000 */
[----:B------:R-:W-:Y:S01]  /*8990*/  @!P1 FMUL R31, R31, 16777216 ;  /* 0x4b8000001f1f9820 */ /* 0x000fe20000400000 */
[C---:B------:R-:W-:Y:S01]  /*89a0*/  FFMA.FTZ R5, R10.reuse, R5, -0.36067417263984680176 ;  /* 0xbeb8aa490a057423 */ /* 0x040fe20000010005 */
[----:B------:R-:W-:Y:S01]  /*89b0*/  @!P1 FMUL R97, R97, 16777216 ;  /* 0x4b80000061619820 */ /* 0x000fe20000400000 */
[----:B------:R-:W-:Y:S01]  /*89c0*/  @!P1 FMUL R37, R37, 16777216 ;  /* 0x4b80000025259820 */ /* 0x000fe20000400000 */
[----:B------:R-:W-:Y:S01]  /*89d0*/  @!P1 FMUL R93, R93, 16777216 ;  /* 0x4b8000005d5d9820 */ /* 0x000fe20000400000 */
[----:B------:R-:W-:Y:S01]  /*89e0*/  @!P1 FMUL R39, R39, 16777216 ;  /* 0x4b80000027279820 */ /* 0x000fe20000400000 */
[----:B------:R-:W-:Y:S01]  /*89f0*/  @!P1 FMUL R89, R89, 16777216 ;  /* 0x4b80000059599820 */ /* 0x000fe20000400000 */
[----:B------:R-:W-:Y:S01]  /*8a00*/  @!P1 FMUL R45, R45, 16777216 ;  /* 0x4b8000002d2d9820 */ /* 0x000fe20000400000 */
[C---:B------:R-:W-:Y:S01]  /*8a10*/  FFMA.FTZ R4, R13.reuse, R4, -0.24046532809734344482 ;  /* 0xbe763c8b0d047423 */ /* 0x040fe20000010004 */
[----:B------:R-:W-:Y:S01]  /*8a20*/  FFMA.FTZ R7, R10, R5, 0.48089820146560668945 ;  /* 0x3ef6384a0a077423 */ /* 0x000fe20000010005 */
[C---:B0-----:R-:W-:Y:S01]  /*8a30*/  FMUL R117, R6.reuse, R117 ;  /* 0x0000007506757220 */ /* 0x041fe20000400000 */
        /* <DEDUP_REMOVED lines=15> */
[----:B------:R-:W-:Y:S01]  /*8b30*/  FFMA.FTZ R6, R13, R4, 0.28857114911079406738 ;  /* 0x3e93bf990d067423 */ /* 0x000fe20000010004 */
[----:B------:R-:W-:Y:S01]  /*8b40*/  FFMA.FTZ R7, R10, R7, -0.72134751081466674805 ;  /* 0xbf38aa3b0a077423 */ /* 0x000fe20000010007 */
[----:B------:R-:W-:Y:S01]  /*8b50*/  LOP3.LUT R86, R0, 0x7f, RZ, 0xc0, !PT ;  /* 0x0000007f00567812 */ /* 0x000fe200078ec0ff */
[----:B------:R-:W-:-:S02]  /*8b60*/  IMAD R42, R62, 0x2, R40 ;  /* 0x000000023e2a7824 */ /* 0x000fc400078e0228 */
[----:B------:R-:W-:Y:S01]  /*8b70*/  FFMA.FTZ R6, R13, R6, -0.36067417263984680176 ;  /* 0xbeb8aa490d067423 */ /* 0x000fe20000010006 */
[----:B------:R-:W-:Y:S01]  /*8b80*/  FMUL R7, R10, R7 ;  /* 0x000000070a077220 */ /* 0x000fe20000400000 */
[----:B------:R-:W-:Y:S01]  /*8b90*/  F2FP.F16.F32.PACK_AB R5, R93, R14 ;  /* 0x0000000e5d05723e */ /* 0x000fe200000000ff */
[----:B------:R-:W-:Y:S02]  /*8ba0*/  IMAD R44, R62, 0x2, R42 ;  /* 0x000000023e2c7824 */ /* 0x000fe400078e022a */
[----:B------:R-:W-:Y:S01]  /*8bb0*/  FFMA.FTZ R14, R13, R6, 0.48089820146560668945 ;  /* 0x3ef6384a0d0e7423 */ /* 0x000fe20000010006 */
[----:B------:R-:W-:Y:S01]  /*8bc0*/  FMUL R11, R10, R7 ;  /* 0x000000070a0b7220 */ /* 0x000fe20000400000 */
[----:B------:R-:W-:Y:S01]  /*8bd0*/  F2FP.F16.F32.PACK_AB R4, R39, R36 ;  /* 0x000000242704723e */ /* 0x000fe200000000ff */
[----:B------:R-:W-:Y:S01]  /*8be0*/  IMAD R46, R62, 0x2, R44 ;  /* 0x000000023e2e7824 */ /* 0x000fe200078e022c */
[----:B------:R-:W-:Y:S01]  /*8bf0*/  F2FP.F16.F32.PACK_AB R6, R94, R43 ;  /* 0x0000002b5e06723e */ /* 0x000fe200000000ff */
[----:B------:R-:W-:Y:S01]  /*8c00*/  FFMA.FTZ R14, R13, R14, -0.72134751081466674805 ;  /* 0xbf38aa3b0d0e7423 */ /* 0x000fe2000001000e */
[----:B------:R-:W-:Y:S01]  /*8c10*/  F2FP.F16.F32.PACK_AB R7, R34, R41 ;  /* 0x000000292207723e */ /* 0x000fe200000000ff */
[----:B------:R-:W-:Y:S01]  /*8c20*/  BAR.SYNC.DEFER_BLOCKING 0x0 ;  /* 0x0000000000007b1d */ /* 0x000fe20000010000 */
[----:B------:R-:W-:Y:S01]  /*8c30*/  LEA R86, R86, UR12, 0x4 ;  /* 0x0000000c56567c11 */ /* 0x000fe2000f8e20ff */
[C---:B------:R-:W-:Y:S01]  /*8c40*/  IMAD R47, R62.reuse, 0x2, R46 ;  /* 0x000000023e2f7824 */ /* 0x040fe200078e022e */
[----:B------:R-:W-:Y:S01]  /*8c50*/  F2FP.F16.F32.PACK_AB R100, R31, R32 ;  /* 0x000000201f64723e */ /* 0x000fe200000000ff */
[----:B------:R-:W-:Y:S01]  /*8c60*/  FMUL R14, R13, R14 ;  /* 0x0000000e0d0e7220 */ /* 0x000fe20000400000 */
[----:B------:R-:W-:Y:S01]  /*8c70*/  F2FP.F16.F32.PACK_AB R101, R101, R30 ;  /* 0x0000001e6565723e */ /* 0x000fe200000000ff */
[----:B------:R-:W-:Y:S01]  /*8c80*/  IMAD R48, R62, 0x2, R47 ;  /* 0x000000023e307824 */ /* 0x000fe200078e022f */
[----:B------:R-:W-:Y:S01]  /*8c90*/  F2FP.F16.F32.PACK_AB R102, R102, R35 ;  /* 0x000000236666723e */ /* 0x000fe200000000ff */
[----:B------:R-:W-:Y:S01]  /*8ca0*/  FMUL R14, R13, R14 ;  /* 0x0000000e0d0e7220 */ /* 0x000fe20000400000 */
[----:B------:R-:W-:Y:S01]  /*8cb0*/  F2FP.F16.F32.PACK_AB R103, R28, R33 ;  /* 0x000000211c67723e */ /* 0x000fe200000000ff */
[C---:B------:R-:W-:Y:S01]  /*8cc0*/  IMAD R49, R62.reuse, 0x2, R48 ;  /* 0x000000023e317824 */ /* 0x040fe200078e0230 */
[----:B------:R-:W-:Y:S01]  /*8cd0*/  F2FP.F16.F32.PACK_AB R108, R23, R26 ;  /* 0x0000001a176c723e */ /* 0x000fe200000000ff */
[----:B------:R-:W-:Y:S01]  /*8ce0*/  FFMA.FTZ R13, R13, 1.4426950216293334961, R14 ;  /* 0x3fb8aa3b0d0d7823 */ /* 0x000fe2000001000e */
[----:B------:R-:W-:Y:S01]  /*8cf0*/  F2FP.F16.F32.PACK_AB R109, R109, R24 ;  /* 0x000000186d6d723e */ /* 0x000fe200000000ff */
[----:B------:R-:W-:Y:S01]  /*8d00*/  IMAD R50, R62, 0x2, R49 ;  /* 0x000000023e327824 */ /* 0x000fe200078e0231 */
[----:B------:R-:W-:Y:S01]  /*8d10*/  F2FP.F16.F32.PACK_AB R110, R110, R27 ;  /* 0x0000001b6e6e723e */ /* 0x000fe200000000ff */
[----:B------:R-:W-:Y:S01]  /*8d20*/  FADD R82, R12, R13 ;  /* 0x0000000d0c527221 */ /* 0x000fe20000000000 */
[----:B------:R-:W-:Y:S01]  /*8d30*/  F2FP.F16.F32.PACK_AB R111, R22, R25 ;  /* 0x00000019166f723e */ /* 0x000fe200000000ff */
[----:B------:R-:W-:Y:S01]  /*8d40*/  IMAD R51, R62, 0x2, R50 ;  /* 0x000000023e337824 */ /* 0x000fe200078e0232 */
[----:B------:R-:W-:Y:S01]  /*8d50*/  ISETP.GE.U32.AND P1, PT, R69, 0x7f800000, PT ;  /* 0x7f8000004500780c */ /* 0x000fe20003f26070 */
[----:B------:R-:W0:Y:S01]  /*8d60*/  LDC.64 R30, c[0x0][0x228] ;  /* 0x00008a00ff1e7b82 */ /* 0x000e220000000a00 */
[----:B------:R-:W-:Y:S01]  /*8d70*/  ISETP.GE.U32.AND P3, PT, R64, 0x7f800000, PT ;  /* 0x7f8000004000780c */ /* 0x000fe20003f66070 */
[----:B------:R-:W-:-:S02]  /*8d80*/  IMAD R52, R62, 0x2, R51 ;  /* 0x000000023e347824 */ /* 0x000fc400078e0233 */
[----:B------:R-:W-:Y:S01]  /*8d90*/  FFMA.FTZ R10, R10, 1.4426950216293334961, R11 ;  /* 0x3fb8aa3b0a0a7823 */ /* 0x000fe2000001000b */
[----:B------:R-:W-:Y:S01]  /*8da0*/  STSM.16.M88.4 [R60], R4 ;  /* 0x000000043c007844 */ /* 0x000fe20000000200 */
[----:B--2---:R-:W-:Y:S01]  /*8db0*/  LOP3.LUT R160, R160, 0x3f, R161, 0xf8, !PT ;  /* 0x0000003fa0a07812 */ /* 0x004fe200078ef8a1 */
[C---:B------:R-:W-:Y:S02]  /*8dc0*/  IMAD R53, R62.reuse, 0x2, R52 ;  /* 0x000000023e357824 */ /* 0x040fe400078e0234 */
[----:B------:R-:W-:Y:S01]  /*8dd0*/  FADD R3, R3, R10 ;  /* 0x0000000a03037221 */ /* 0x000fe20000000000 */
[----:B------:R-:W-:Y:S01]  /*8de0*/  BAR.SYNC.DEFER_BLOCKING 0x0 ;  /* 0x0000000000007b1d */ /* 0x000fe20000010000 */
[----:B------:R-:W-:Y:S01]  /*8df0*/  FSETP.NEU.AND P2, PT, R69, RZ, PT ;  /* 0x000000ff4500720b */ /* 0x000fe20003f4d000 */
[C---:B------:R-:W-:Y:S01]  /*8e00*/  IMAD R54, R62.reuse, 0x2, R53 ;  /* 0x000000023e367824 */ /* 0x040fe200078e0235 */
[----:B------:R-:W-:Y:S01]  /*8e10*/  F2FP.F16.F32.PACK_AB R116, R17, R20 ;  /* 0x000000141174723e */ /* 0x000fe200000000ff */
[----:B------:R-:W-:Y:S01]  /*8e20*/  @P1 IMAD.MOV.U32 R10, RZ, RZ, 0x7f800000 ;  /* 0x7f800000ff0a1424 */ /* 0x000fe200078e00ff */
[----:B------:R-:W-:Y:S01]  /*8e30*/  F2FP.F16.F32.PACK_AB R117, R117, R18 ;  /* 0x000000127575723e */ /* 0x000fe200000000ff */
[----:B------:R-:W-:Y:S01]  /*8e40*/  IMAD R55, R62, 0x2, R54 ;  /* 0x000000023e377824 */ /* 0x000fe200078e0236 */
[----:B------:R-:W-:Y:S01]  /*8e50*/  F2FP.F16.F32.PACK_AB R119, R16, R19 ;  /* 0x000000131077723e */ /* 0x000fe200000000ff */
[----:B------:R-:W-:-:S02]  /*8e60*/  @P3 IMAD.MOV.U32 R11, RZ, RZ, 0x7f800000 ;  /* 0x7f800000ff0b3424 */ /* 0x000fc400078e00ff */
[----:B------:R-:W-:Y:S01]  /*8e70*/  @P1 FFMA.FTZ R3, R69, R10, +INF ;  /* 0x7f80000045031423 */ /* 0x000fe2000001000a */
[----:B------:R-:W-:Y:S01]  /*8e80*/  IMAD R56, R62, 0x2, R55 ;  /* 0x000000023e387824 */ /* 0x000fe200078e0237 */
[----:B------:R-:W-:Y:S01]  /*8e90*/  F2FP.F16.F32.PACK_AB R118, R118, R21 ;  /* 0x000000157676723e */ /* 0x000fe200000000ff */
[----:B------:R-:W-:Y:S02]  /*8ea0*/  IMAD R10, R160, UR5, RZ ;  /* 0x00000005a00a7c24 */ /* 0x000fe4000f8e02ff */
[----:B------:R-:W-:Y:S01]  /*8eb0*/  @P3 FFMA.FTZ R82, R64, R11, +INF ;  /* 0x7f80000040523423 */ /* 0x000fe2000001000b */
[----:B------:R-:W-:Y:S01]  /*8ec0*/  IMAD R57, R62, 0x2, R56 ;  /* 0x000000023e397824 */ /* 0x000fe200078e0238 */
[----:B------:R-:W-:Y:S01]  /*8ed0*/  USHF.L.U32 UR5, UR4, 0x1, URZ ;  /* 0x0000000104057899 */ /* 0x000fe2000800063f */
[----:B------:R-:W-:Y:S01]  /*8ee0*/  IMAD.SHL.U32 R11, R10, 0x2, RZ ;  /* 0x000000020a0b7824 */ /* 0x000fe200078e00ff */
[----:B------:R-:W-:Y:S01]  /*8ef0*/  FSETP.NEU.AND P1, PT, R64, RZ, PT ;  /* 0x000000ff4000720b */ /* 0x000fe20003f2d000 */
[----:B------:R-:W-:-:S02]  /*8f00*/  IMAD R58, R62, 0x2, R57 ;  /* 0x000000023e3a7824 */ /* 0x000fc400078e0239 */
[----:B------:R-:W-:Y:S01]  /*8f10*/  IMAD.HI R10, R10, 0x2, RZ ;  /* 0x000000020a0a7827 */ /* 0x000fe200078e02ff */
[----:B0-----:R-:W-:Y:S01]  /*8f20*/  IADD3 R80, P3, P4, R11, UR5, R30 ;  /* 0x000000050b507c10 */ /* 0x001fe2000fc7e01e */
[----:B------:R-:W-:Y:S01]  /*8f30*/  UIMAD.WIDE UR4, UR4, 0x2, URZ ;  /* 0x00000002040478a5 */ /* 0x000fe2000f8e023f */
[----:B------:R-:W0:Y:S01]  /*8f40*/  LDS.128 R4, [R86] ;  /* 0x0000000056047984 */ /* 0x000e220000000c00 */
[C---:B------:R-:W-:Y:S01]  /*8f50*/  IMAD R59, R62.reuse, 0x2, R58 ;  /* 0x000000023e3b7824 */ /* 0x040fe200078e023a */
[----:B------:R-:W-:Y:S03]  /*8f60*/  BAR.SYNC.DEFER_BLOCKING 0x0 ;  /* 0x0000000000007b1d */ /* 0x000fe60000010000 */
[----:B------:R-:W-:Y:S01]  /*8f70*/  IMAD R61, R62, 0x2, R59 ;  /* 0x000000023e3d7824 */ /* 0x000fe200078e023b */
[----:B------:R-:W-:Y:S01]  /*8f80*/  IADD3.X R88, R10, UR5, R31, P3, P4 ;  /* 0x000000050a587c10 */ /* 0x000fe20009fe841f */
[----:B------:R-:W-:Y:S01]  /*8f90*/  IMAD.SHL.U32 R0, R0, 0x2, RZ ;  /* 0x0000000200007824 */ /* 0x000fe200078e00ff */
[-C--:B------:R-:W-:Y:S01]  /*8fa0*/  LEA R10, P5, R38, R80.reuse, 0x1 ;  /* 0x00000050260a7211 */ /* 0x080fe200078a08ff */
[----:B------:R-:W-:Y:S01]  /*8fb0*/  IMAD R63, R62, 0x2, R61 ;  /* 0x000000023e3f7824 */ /* 0x000fe200078e023d */
[-C--:B------:R-:W-:Y:S01]  /*8fc0*/  LEA R20, P6, R40, R80.reuse, 0x1 ;  /* 0x0000005028147211 */ /* 0x080fe200078c08ff */
[----:B------:R-:W-:Y:S01]  /*8fd0*/  ULDC UR4, c[0x0][0x27c] ;  /* 0x00009f0000047ab9 */ /* 0x000fe20000000800 */
[-C--:B------:R-:W-:Y:S01]  /*8fe0*/  LEA R22, P3, R42, R80.reuse, 0x1 ;  /* 0x000000502a167211 */ /* 0x080fe200078608ff */
[----:B------:R-:W-:Y:S01]  /*8ff0*/  IMAD R65, R62, 0x2, R63 ;  /* 0x000000023e417824 */ /* 0x000fe200078e023f */
[----:B------:R-:W-:Y:S01]  /*9000*/  LEA R24, P4, R44, R80, 0x1 ;  /* 0x000000502c187211 */ /* 0x000fe200078808ff */
[----:B------:R-:W-:Y:S01]  /*9010*/  UIMAD UR4, UR7, UR4, URZ ;  /* 0x00000004070472a4 */ /* 0x000fe2000f8e023f */
[-C--:B------:R-:W-:Y:S01]  /*9020*/  LEA.HI.X.SX32 R11, R38, R88.reuse, 0x1, P5 ;  /* 0x00000058260b7211 */ /* 0x080fe200028f0eff */
[----:B------:R-:W-:Y:S01]  /*9030*/  IMAD R67, R62, 0x2, R65 ;  /* 0x000000023e437824 */ /* 0x000fe200078e0241 */
[-C--:B------:R-:W-:Y:S01]  /*9040*/  LEA.HI.X.SX32 R21, R40, R88.reuse, 0x1, P6 ;  /* 0x0000005828157211 */ /* 0x080fe200030f0eff */
[----:B------:R-:W-:Y:S01]  /*9050*/  USHF.L.U32 UR6, UR4, 0x2, URZ ;  /* 0x0000000204067899 */ /* 0x000fe2000800063f */
[----:B------:R-:W-:Y:S01]  /*9060*/  LEA.HI.X.SX32 R23, R42, R88, 0x1, P3 ;  /* 0x000000582a177211 */ /* 0x000fe200018f0eff */
[----:B------:R-:W-:Y:S01]  /*9070*/  IMAD R69, R62, 0x2, R67 ;  /* 0x000000023e457824 */ /* 0x000fe200078e0243 */
[-C--:B------:R-:W-:Y:S01]  /*9080*/  LEA R26, P5, R46, R80.reuse, 0x1 ;  /* 0x000000502e1a7211 */ /* 0x080fe200078a08ff */
[----:B------:R-:W-:Y:S01]  /*9090*/  UIMAD.WIDE UR4, UR4, 0x4, URZ ;  /* 0x00000004040478a5 */ /* 0x000fe2000f8e023f */
[-C--:B------:R-:W-:Y:S01]  /*90a0*/  LEA R28, P6, R47, R80.reuse, 0x1 ;  /* 0x000000502f1c7211 */ /* 0x080fe200078c08ff */
[----:B------:R-:W-:Y:S01]  /*90b0*/  IMAD R71, R62, 0x2, R69 ;  /* 0x000000023e477824 */ /* 0x000fe200078e0245 */
[----:B------:R-:W-:Y:S01]  /*90c0*/  LEA R30, P3, R48, R80, 0x1 ;  /* 0x00000050301e7211 */ /* 0x000fe200078608ff */
[----:B------:R-:W-:Y:S02]  /*90d0*/  STSM.16.M88.4 [R60], R100 ;  /* 0x000000643c007844 */ /* 0x000fe40000000200 */
[----:B------:R-:W-:Y:S01]  /*90e0*/  IMAD R73, R62, 0x2, R71 ;  /* 0x000000023e497824 */ /* 0x000fe200078e0247 */
[----:B------:R-:W-:Y:S01]  /*90f0*/  LEA.HI.X.SX32 R25, R44, R88, 0x1, P4 ;  /* 0x000000582c197211 */ /* 0x000fe200020f0eff */
[----:B------:R-:W-:Y:S02]  /*9100*/  BAR.SYNC.DEFER_BLOCKING 0x0 ;  /* 0x0000000000007b1d */ /* 0x000fe40000010000 */
[----:B------:R-:W-:Y:S01]  /*9110*/  IMAD R75, R62, 0x2, R73 ;  /* 0x000000023e4b7824 */ /* 0x000fe200078e0249 */
[----:B------:R-:W-:-:S02]  /*9120*/  LEA R32, P4, R49, R80, 0x1 ;  /* 0x0000005031207211 */ /* 0x000fc400078808ff */
[-C--:B------:R-:W-:Y:S01]  /*9130*/  LEA.HI.X.SX32 R27, R46, R88.reuse, 0x1, P5 ;  /* 0x000000582e1b7211 */ /* 0x080fe200028f0eff */
[----:B------:R-:W-:Y:S01]  /*9140*/  IMAD R77, R62, 0x2, R75 ;  /* 0x000000023e4d7824 */ /* 0x000fe200078e024b */
[-C--:B------:R-:W-:Y:S02]  /*9150*/  LEA.HI.X.SX32 R29, R47, R88.reuse, 0x1, P6 ;  /* 0x000000582f1d7211 */ /* 0x080fe400030f0eff */
[----:B------:R-:W-:Y:S01]  /*9160*/  LEA.HI.X.SX32 R31, R48, R88, 0x1, P3 ;  /* 0x00000058301f7211 */ /* 0x000fe200018f0eff */
[----:B------:R-:W-:Y:S01]  /*9170*/  IMAD R79, R62, 0x2, R77 ;  /* 0x000000023e4f7824 */ /* 0x000fe200078e024d */
[-C--:B------:R-:W-:Y:S02]  /*9180*/  LEA R34, P5, R50, R80.reuse, 0x1 ;  /* 0x0000005032227211 */ /* 0x080fe400078a08ff */
[-C--:B------:R-:W-:Y:S01]  /*9190*/  LEA R36, P6, R51, R80.reuse, 0x1 ;  /* 0x0000005033247211 */ /* 0x080fe200078c08ff */
[----:B------:R-:W-:Y:S01]  /*91a0*/  IMAD R81, R62, 0x2, R79 ;  /* 0x000000023e517824 */ /* 0x000fe200078e024f */
[----:B------:R-:W-:-:S02]  /*91b0*/  LEA R38, P3, R52, R80, 0x1 ;  /* 0x0000005034267211 */ /* 0x000fc400078608ff */
[----:B------:R-:W-:Y:S01]  /*91c0*/  LEA.HI.X.SX32 R33, R49, R88, 0x1, P4 ;  /* 0x0000005831217211 */ /* 0x000fe200020f0eff */
[----:B------:R-:W-:Y:S01]  /*91d0*/  IMAD R83, R62, 0x2, R81 ;  /* 0x000000023e537824 */ /* 0x000fe200078e0251 */
[----:B------:R-:W-:Y:S02]  /*91e0*/  LEA R40, P4, R53, R80, 0x1 ;  /* 0x0000005035287211 */ /* 0x000fe400078808ff */
[-C--:B------:R-:W-:Y:S01]  /*91f0*/  LEA.HI.X.SX32 R35, R50, R88.reuse, 0x1, P5 ;  /* 0x0000005832237211 */ /* 0x080fe200028f0eff */
[----:B------:R-:W-:Y:S01]  /*9200*/  IMAD R84, R62, 0x2, R83 ;  /* 0x000000023e547824 */ /* 0x000fe200078e0253 */
[-C--:B------:R-:W-:Y:S01]  /*9210*/  LEA.HI.X.SX32 R37, R51, R88.reuse, 0x1, P6 ;  /* 0x0000005833257211 */ /* 0x080fe200030f0eff */
[----:B------:R-:W1:Y:S01]  /*9220*/  LDS.128 R12, [R86] ;  /* 0x00000000560c7984 */ /* 0x000e620000000c00 */
[----:B------:R-:W-:Y:S01]  /*9230*/  LEA.HI.X.SX32 R39, R52, R88, 0x1, P3 ;  /* 0x0000005834277211 */ /* 0x000fe200018f0eff */
[----:B------:R-:W-:Y:S01]  /*9240*/  IMAD R85, R62, 0x2, R84 ;  /* 0x000000023e557824 */ /* 0x000fe200078e0254 */
[----:B------:R-:W-:Y:S01]  /*9250*/  BAR.SYNC.DEFER_BLOCKING 0x0 ;  /* 0x0000000000007b1d */ /* 0x000fe20000010000 */
[----:B------:R-:W-:-:S02]  /*9260*/  LEA R42, P5, R54, R80, 0x1 ;  /* 0x00000050362a7211 */ /* 0x000fc400078a08ff */
[-C--:B------:R-:W-:Y:S02]  /*9270*/  LEA R44, P6, R55, R80.reuse, 0x1 ;  /* 0x00000050372c7211 */ /* 0x080fe400078c08ff */
[----:B------:R-:W-:Y:S02]  /*9280*/  LEA R46, P3, R56, R80, 0x1 ;  /* 0x00000050382e7211 */ /* 0x000fe400078608ff */
[----:B------:R-:W-:Y:S02]  /*9290*/  LEA.HI.X.SX32 R41, R53, R88, 0x1, P4 ;  /* 0x0000005835297211 */ /* 0x000fe400020f0eff */
[----:B------:R-:W-:Y:S02]  /*92a0*/  LEA R48, P4, R57, R80, 0x1 ;  /* 0x0000005039307211 */ /* 0x000fe400078808ff */
[-C--:B------:R-:W-:Y:S02]  /*92b0*/  LEA.HI.X.SX32 R43, R54, R88.reuse, 0x1, P5 ;  /* 0x00000058362b7211 */ /* 0x080fe400028f0eff */
[----:B------:R-:W-:-:S02]  /*92c0*/  LEA.HI.X.SX32 R45, R55, R88, 0x1, P6 ;  /* 0x00000058372d7211 */ /* 0x000fc400030f0eff */
[----:B------:R-:W-:Y:S02]  /*92d0*/  LEA.HI.X.SX32 R47, R56, R88, 0x1, P3 ;  /* 0x00000058382f7211 */ /* 0x000fe400018f0eff */
[-C--:B------:R-:W-:Y:S02]  /*92e0*/  LEA R50, P5, R58, R80.reuse, 0x1 ;  /* 0x000000503a327211 */ /* 0x080fe400078a08ff */
[-C--:B------:R-:W-:Y:S02]  /*92f0*/  LEA R52, P6, R59, R80.reuse, 0x1 ;  /* 0x000000503b347211 */ /* 0x080fe400078c08ff */
[----:B------:R-:W-:Y:S02]  /*9300*/  LEA R54, P3, R61, R80, 0x1 ;  /* 0x000000503d367211 */ /* 0x000fe400078608ff */
[----:B------:R-:W-:Y:S01]  /*9310*/  LEA.HI.X.SX32 R49, R57, R88, 0x1, P4 ;  /* 0x0000005839317211 */ /* 0x000fe200020f0eff */
[----:B------:R-:W-:Y:S01]  /*9320*/  STSM.16.M88.4 [R60], R108 ;  /* 0x0000006c3c007844 */ /* 0x000fe20000000200 */
[----:B------:R-:W-:Y:S01]  /*9330*/  BAR.SYNC.DEFER_BLOCKING 0x0 ;  /* 0x0000000000007b1d */ /* 0x000fe20000010000 */
[----:B------:R-:W-:-:S02]  /*9340*/  LEA R56, P4, R63, R80, 0x1 ;  /* 0x000000503f387211 */ /* 0x000fc400078808ff */
[-C--:B------:R-:W-:Y:S02]  /*9350*/  LEA.HI.X.SX32 R51, R58, R88.reuse, 0x1, P5 ;  /* 0x000000583a337211 */ /* 0x080fe400028f0eff */
[-C--:B------:R-:W-:Y:S02]  /*9360*/  LEA.HI.X.SX32 R53, R59, R88.reuse, 0x1, P6 ;  /* 0x000000583b357211 */ /* 0x080fe400030f0eff */
[----:B------:R-:W-:Y:S02]  /*9370*/  LEA.HI.X.SX32 R55, R61, R88, 0x1, P3 ;  /* 0x000000583d377211 */ /* 0x000fe400018f0eff */
[-C--:B------:R-:W-:Y:S02]  /*9380*/  LEA R58, P5, R65, R80.reuse, 0x1 ;  /* 0x00000050413a7211 */ /* 0x080fe400078a08ff */
[----:B------:R-:W-:Y:S02]  /*9390*/  LEA R62, P3, R69, R80, 0x1 ;  /* 0x00000050453e7211 */ /* 0x000fe400078608ff */
[----:B------:R-:W-:-:S02]  /*93a0*/  LEA.HI.X.SX32 R57, R63, R88, 0x1, P4 ;  /* 0x000000583f397211 */ /* 0x000fc400020f0eff */
[----:B------:R-:W-:Y:S02]  /*93b0*/  LEA R64, P4, R71, R80, 0x1 ;  /* 0x0000005047407211 */ /* 0x000fe400078808ff */
[-C--:B------:R-:W-:Y:S02]  /*93c0*/  LEA.HI.X.SX32 R59, R65, R88.reuse, 0x1, P5 ;  /* 0x00000058413b7211 */ /* 0x080fe400028f0eff */
[----:B------:R-:W-:Y:S02]  /*93d0*/  LEA.HI.X.SX32 R63, R69, R88, 0x1, P3 ;  /* 0x00000058453f7211 */ /* 0x000fe400018f0eff */
[-C--:B------:R-:W-:Y:S02]  /*93e0*/  LEA R66, P5, R73, R80.reuse, 0x1 ;  /* 0x0000005049427211 */ /* 0x080fe400078a08ff */
[----:B------:R-:W-:Y:S01]  /*93f0*/  LEA R70, P3, R77, R80, 0x1 ;  /* 0x000000504d467211 */ /* 0x000fe200078608ff */
[----:B------:R-:W2:Y:S01]  /*9400*/  LDS.128 R16, [R86] ;  /* 0x0000000056107984 */ /* 0x000ea20000000c00 */
[----:B------:R-:W-:Y:S01]  /*9410*/  LEA.HI.X.SX32 R65, R71, R88, 0x1, P4 ;  /* 0x0000005847417211 */ /* 0x000fe200020f0eff */
[----:B------:R-:W-:Y:S01]  /*9420*/  BAR.SYNC.DEFER_BLOCKING 0x0 ;  /* 0x0000000000007b1d */ /* 0x000fe20000010000 */
[----:B------:R-:W-:-:S02]  /*9430*/  LEA R72, P4, R79, R80, 0x1 ;  /* 0x000000504f487211 */ /* 0x000fc400078808ff */
[----:B------:R-:W-:Y:S02]  /*9440*/  LEA.HI.X.SX32 R71, R77, R88, 0x1, P3 ;  /* 0x000000584d477211 */ /* 0x000fe400018f0eff */
[-C--:B------:R-:W-:Y:S01]  /*9450*/  LEA R78, P3, R84, R80.reuse, 0x1 ;  /* 0x00000050544e7211 */ /* 0x080fe200078608ff */
[----:B------:R3:W-:Y:S02]  /*9460*/  STSM.16.M88.4 [R60], R116 ;  /* 0x000000743c007844 */ /* 0x0007e40000000200 */
[----:B------:R-:W-:Y:S01]  /*9470*/  BAR.SYNC.DEFER_BLOCKING 0x0 ;  /* 0x0000000000007b1d */ /* 0x000fe20000010000 */
[----:B---3--:R-:W-:-:S04]  /*9480*/  LEA R60, P6, R67, R80, 0x1 ;  /* 0x00000050433c7211 */ /* 0x008fc800078c08ff */
[----:B------:R-:W-:Y:S02]  /*9490*/  LEA.HI.X.SX32 R61, R67, R88, 0x1, P6 ;  /* 0x00000058433d7211 */ /* 0x000fe400030f0eff */
[----:B------:R-:W-:Y:S02]  /*94a0*/  LEA R68, P6, R75, R80, 0x1 ;  /* 0x000000504b447211 */ /* 0x000fe400078c08ff */
[-C--:B------:R-:W-:Y:S02]  /*94b0*/  LEA.HI.X.SX32 R67, R73, R88.reuse, 0x1, P5 ;  /* 0x0000005849437211 */ /* 0x080fe400028f0eff */
[----:B------:R-:W-:Y:S02]  /*94c0*/  LEA.HI.X.SX32 R69, R75, R88, 0x1, P6 ;  /* 0x000000584b457211 */ /* 0x000fe400030f0eff */
[-C--:B------:R-:W-:Y:S01]  /*94d0*/  LEA R74, P5, R81, R80.reuse, 0x1 ;  /* 0x00000050514a7211 */ /* 0x080fe200078a08ff */
[----:B0-----:R0:W-:Y:S01]  /*94e0*/  STG.E.U16 desc[UR14][R10.64], R4 ;  /* 0x000000040a007986 */ /* 0x0011e2000c10150e */
[----:B------:R-:W-:-:S02]  /*94f0*/  LEA R76, P6, R83, R80, 0x1 ;  /* 0x00000050534c7211 */ /* 0x000fc400078c08ff */
[----:B------:R-:W-:Y:S01]  /*9500*/  LEA.HI.X.SX32 R73, R79, R88, 0x1, P4 ;  /* 0x000000584f497211 */ /* 0x000fe200020f0eff */
[----:B------:R3:W-:Y:S01]  /*9510*/  STG.E.U16 desc[UR14][R20.64], R5 ;  /* 0x0000000514007986 */ /* 0x0007e2000c10150e */
[----:B------:R-:W-:Y:S02]  /*9520*/  LEA R80, P4, R85, R80, 0x1 ;  /* 0x0000005055507211 */ /* 0x000fe400078808ff */
[-C--:B------:R-:W-:Y:S01]  /*9530*/  LEA.HI.X.SX32 R75, R81, R88.reuse, 0x1, P5 ;  /* 0x00000058514b7211 */ /* 0x080fe200028f0eff */
[----:B------:R4:W-:Y:S01]  /*9540*/  STG.E.U16 desc[UR14][R22.64], R6 ;  /* 0x0000000616007986 */ /* 0x0009e2000c10150e */
[-C--:B------:R-:W-:Y:S02]  /*9550*/  LEA.HI.X.SX32 R79, R84, R88.reuse, 0x1, P3 ;  /* 0x00000058544f7211 */ /* 0x080fe400018f0eff */
[----:B------:R-:W-:Y:S01]  /*9560*/  LEA.HI.X.SX32 R81, R85, R88, 0x1, P4 ;  /* 0x0000005855517211 */ /* 0x000fe200020f0eff */
[----:B------:R5:W-:Y:S01]  /*9570*/  STG.E.U16 desc[UR14][R24.64], R7 ;  /* 0x0000000718007986 */ /* 0x000be2000c10150e */
[----:B0-----:R-:W-:-:S02]  /*9580*/  PRMT R11, R4, 0x7632, R11 ;  /* 0x00007632040b7816 */ /* 0x001fc4000000000b */
[----:B------:R-:W-:Y:S01]  /*9590*/  LEA.HI.X.SX32 R77, R83, R88, 0x1, P6 ;  /* 0x00000058534d7211 */ /* 0x000fe200030f0eff */
[----:B------:R-:W0:Y:S01]  /*95a0*/  LDS.128 R84, [R86] ;  /* 0x0000000056547984 */ /* 0x000e220000000c00 */
[----:B---3--:R-:W-:Y:S02]  /*95b0*/  PRMT R21, R5, 0x7632, R21 ;  /* 0x0000763205157816 */ /* 0x008fe40000000015 */
[----:B------:R-:W-:Y:S01]  /*95c0*/  PRMT R83, R7, 0x7632, R83 ;  /* 0x0000763207537816 */ /* 0x000fe20000000053 */
[----:B------:R3:W-:Y:S01]  /*95d0*/  STG.E.U16 desc[UR14][R26.64], R11 ;  /* 0x0000000b1a007986 */ /* 0x0007e2000c10150e */
[----:B----4-:R-:W-:Y:S02]  /*95e0*/  PRMT R23, R6, 0x7632, R23 ;  /* 0x0000763206177816 */ /* 0x010fe40000000017 */
[----:B-1----:R-:W-:Y:S01]  /*95f0*/  PRMT R4, R12, 0x7632, R4 ;  /* 0x000076320c047816 */ /* 0x002fe20000000004 */
[----:B------:R2:W-:Y:S01]  /*9600*/  STG.E.U16 desc[UR14][R28.64], R21 ;  /* 0x000000151c007986 */ /* 0x0005e2000c10150e */
[----:B------:R-:W-:-:S02]  /*9610*/  PRMT R22, R13, 0x7632, R22 ;  /* 0x000076320d167816 */ /* 0x000fc40000000016 */
[----:B------:R-:W-:Y:S01]  /*9620*/  PRMT R5, R14, 0x7632, R5 ;  /* 0x000076320e057816 */ /* 0x000fe20000000005 */
[----:B------:R1:W-:Y:S01]  /*9630*/  STG.E.U16 desc[UR14][R30.64], R23 ;  /* 0x000000171e007986 */ /* 0x0003e2000c10150e */
[----:B-----5:R-:W-:-:S03]  /*9640*/  PRMT R24, R15, 0x7632, R24 ;  /* 0x000076320f187816 */ /* 0x020fc60000000018 */
[----:B------:R4:W-:Y:S01]  /*9650*/  STG.E.U16 desc[UR14][R32.64], R83 ;  /* 0x0000005320007986 */ /* 0x0009e2000c10150e */
[----:B---3--:R-:W3:Y:S03]  /*9660*/  LDC.64 R10, c[0x0][0x230] ;  /* 0x00008c00ff0a7b82 */ /* 0x008ee60000000a00 */
[----:B------:R-:W-:Y:S01]  /*9670*/  STG.E.U16 desc[UR14][R34.64], R12 ;  /* 0x0000000c22007986 */ /* 0x000fe2000c10150e */
[----:B--2---:R-:W-:-:S03]  /*9680*/  PRMT R29, R16, 0x7632, R29 ;  /* 0x00007632101d7816 */ /* 0x004fc6000000001d */
[----:B------:R0:W-:Y:S01]  /*9690*/  STG.E.U16 desc[UR14][R36.64], R13 ;  /* 0x0000000d24007986 */ /* 0x0001e2000c10150e */
[----:B-1----:R-:W-:Y:S02]  /*96a0*/  PRMT R30, R17, 0x7632, R30 ;  /* 0x00007632111e7816 */ /* 0x002fe4000000001e */
[----:B------:R-:W-:Y:S01]  /*96b0*/  PRMT R31, R18, 0x7632, R31 ;  /* 0x00007632121f7816 */ /* 0x000fe2000000001f */
[----:B------:R1:W-:Y:S01]  /*96c0*/  STG.E.U16 desc[UR14][R38.64], R14 ;  /* 0x0000000e26007986 */ /* 0x0003e2000c10150e */
[----:B----4-:R-:W-:-:S03]  /*96d0*/  PRMT R32, R19, 0x7632, R32 ;  /* 0x0000763213207816 */ /* 0x010fc60000000020 */
[----:B------:R2:W-:Y:S04]  /*96e0*/  STG.E.U16 desc[UR14][R40.64], R15 ;  /* 0x0000000f28007986 */ /* 0x0005e8000c10150e */
[----:B------:R4:W-:Y:S04]  /*96f0*/  STG.E.U16 desc[UR14][R42.64], R4 ;  /* 0x000000042a007986 */ /* 0x0009e8000c10150e */
[----:B------:R-:W-:Y:S01]  /*9700*/  STG.E.U16 desc[UR14][R44.64], R22 ;  /* 0x000000162c007986 */ /* 0x000fe2000c10150e */
[----:B0-----:R-:W-:Y:S02]  /*9710*/  PRMT R37, R84, 0x7632, R37 ;  /* 0x0000763254257816 */ /* 0x001fe40000000025 */
[----:B-1----:R-:W-:Y:S01]  /*9720*/  PRMT R38, R85, 0x7632, R38 ;  /* 0x0000763255267816 */ /* 0x002fe20000000026 */
[----:B------:R0:W-:Y:S01]  /*9730*/  STG.E.U16 desc[UR14][R46.64], R5 ;  /* 0x000000052e007986 */ /* 0x0001e2000c10150e */
[----:B------:R-:W-:-:S02]  /*9740*/  PRMT R39, R86, 0x7632, R39 ;  /* 0x0000763256277816 */ /* 0x000fc40000000027 */
[----:B--2---:R-:W-:Y:S01]  /*9750*/  PRMT R40, R87, 0x7632, R40 ;  /* 0x0000763257287816 */ /* 0x004fe20000000028 */
[----:B------:R1:W-:Y:S01]  /*9760*/  STG.E.U16 desc[UR14][R48.64], R24 ;  /* 0x0000001830007986 */ /* 0x0003e2000c10150e */
[----:B----4-:R-:W-:Y:S02]  /*9770*/  FSEL R4, R3, -INF , P2 ;  /* 0xff80000003047808 */ /* 0x010fe40001000000 */
[----:B------:R-:W-:Y:S01]  /*9780*/  FSEL R3, R82, -INF , P1 ;  /* 0xff80000052037808 */ /* 0x000fe20000800000 */
[----:B------:R1:W-:Y:S02]  /*9790*/  STG.E.U16 desc[UR14][R50.64], R16 ;  /* 0x0000001032007986 */ /* 0x0003e4000c10150e */
[----:B------:R-:W-:Y:S02]  /*97a0*/  FFMA R6, R4, 0.69314718246459960938, R9 ;  /* 0x3f31721804067823 */ /* 0x000fe40000000009 */
[----:B------:R1:W-:Y:S01]  /*97b0*/  STG.E.U16 desc[UR14][R52.64], R17 ;  /* 0x0000001134007986 */ /* 0x0003e2000c10150e */
[----:B------:R-:W-:Y:S01]  /*97c0*/  FFMA R7, R3, 0.69314718246459960938, R8 ;  /* 0x3f31721803077823 */ /* 0x000fe20000000008 */
[----:B------:R-:W-:Y:S01]  /*97d0*/  LOP3.LUT R3, R0, 0xf8, RZ, 0xc0, !PT ;  /* 0x000000f800037812 */ /* 0x000fe200078ec0ff */
[C---:B0-----:R-:W-:Y:S01]  /*97e0*/  IMAD.SHL.U32 R5, R160.reuse, 0x4, RZ ;  /* 0x00000004a0057824 */ /* 0x041fe200078e00ff */
[----:B------:R1:W-:Y:S01]  /*97f0*/  STG.E.U16 desc[UR14][R54.64], R18 ;  /* 0x0000001236007986 */ /* 0x0003e2000c10150e */
[----:B------:R-:W-:-:S03]  /*9800*/  IMAD.HI R0, R160, 0x4, RZ ;  /* 0x00000004a0007827 */ /* 0x000fc600078e02ff */
[----:B------:R1:W-:Y:S01]  /*9810*/  STG.E.U16 desc[UR14][R56.64], R19 ;  /* 0x0000001338007986 */ /* 0x0003e2000c10150e */
[----:B---3--:R-:W-:-:S03]  /*9820*/  IADD3 R4, P1, P2, R5, UR6, R10 ;  /* 0x0000000605047c10 */ /* 0x008fc6000fa3e00a */
[----:B------:R1:W-:Y:S01]  /*9830*/  STG.E.U16 desc[UR14][R58.64], R29 ;  /* 0x0000001d3a007986 */ /* 0x0003e2000c10150e */
[----:B------:R-:W-:-:S03]  /*9840*/  IADD3.X R5, R0, UR5, R11, P1, P2 ;  /* 0x0000000500057c10 */ /* 0x000fc60008fe440b */
[----:B------:R1:W-:Y:S04]  /*9850*/  STG.E.U16 desc[UR14][R60.64], R30 ;  /* 0x0000001e3c007986 */ /* 0x0003e8000c10150e */
        /* <DEDUP_REMOVED lines=9> */
[----:B------:R1:W-:Y:S01]  /*98f0*/  STG.E.U16 desc[UR14][R80.64], R40 ;  /* 0x0000002850007986 */ /* 0x0003e2000c10150e */
[----:B------:R-:W-:Y:S06]  /*9900*/  BAR.SYNC.DEFER_BLOCKING 0x0 ;  /* 0x0000000000007b1d */ /* 0x000fec0000010000 */
[----:B------:R1:W-:Y:S02]  /*9910*/  STS.64 [R3+UR12], R6 ;  /* 0x0000000603007988 */ /* 0x0003e40008000a0c */
[----:B------:R-:W-:Y:S06]  /*9920*/  BAR.SYNC.DEFER_BLOCKING 0x0 ;  /* 0x0000000000007b1d */ /* 0x000fec0000010000 */
[----:B------:R-:W-:Y:S05]  /*9930*/  @P0 EXIT ;  /* 0x000000000000094d */ /* 0x000fea0003800000 */
[----:B-1----:R-:W0:Y:S04]  /*9940*/  LDS R3, [R2] ;  /* 0x0000000002037984 */ /* 0x002e280000000800 */
[----:B0-----:R-:W-:Y:S01]  /*9950*/  STG.E desc[UR14][R4.64], R3 ;  /* 0x0000000304007986 */ /* 0x001fe2000c10190e */
[----:B------:R-:W-:Y:S05]  /*9960*/  EXIT ;  /* 0x000000000000794d */ /* 0x000fea0003800000 */
.L_x_2:
[----:B------:R-:W-:-:S00]  /*9970*/  BRA `(.L_x_2) ;  /* 0xfffffffc00fc7947 */ /* 0x000fc0000383ffff */
[----:B------:R-:W-:-:S00]  /*9980*/  NOP ;  /* 0x0000000000007918 */ /* 0x000fc00000000000 */
[----:B------:R-:W-:-:S00]  /*9990*/  NOP ;  /* 0x0000000000007918 */ /* 0x000fc00000000000 */
[----:B------:R-:W-:-:S00]  /*99a0*/  NOP ;  /* 0x0000000000007918 */ /* 0x000fc00000000000 */
[----:B------:R-:W-:-:S00]  /*99b0*/  NOP ;  /* 0x0000000000007918 */ /* 0x000fc00000000000 */
[----:B------:R-:W-:-:S00]  /*99c0*/  NOP ;  /* 0x0000000000007918 */ /* 0x000fc00000000000 */
[----:B------:R-:W-:-:S00]  /*99d0*/  NOP ;  /* 0x0000000000007918 */ /* 0x000fc00000000000 */
[----:B------:R-:W-:-:S00]  /*99e0*/  NOP ;  /* 0x0000000000007918 */ /* 0x000fc00000000000 */
[----:B------:R-:W-:-:S00]  /*99f0*/  NOP ;  /* 0x0000000000007918 */ /* 0x000fc00000000000 */
.L_x_3:


//--------------------- .nv.global.init           --------------------------
	.section	.nv.global.init,"aw",@progbits
.nv.global.init:
	.type		_$_str,@object
	.size		_$_str,(.L_0 - _$_str)
_$_str:
        /*0000*/ 	.byte	0x5f, 0x5f, 0x43, 0x55, 0x44, 0x41, 0x5f, 0x46, 0x54, 0x5a, 0x00
.L_0:


//--------------------- .nv.shared.attn_fwd       --------------------------
	.section	.nv.shared.attn_fwd,"aw",@nobits
	.sectionflags	@""
	.align	16
	.zero		1024


//--------------------- .nv.shared.reserved.0     --------------------------
	.section	.nv.shared.reserved.0,"aw",@nobits
	.weak		__nv_reservedSMEM_offset_0_alias
	.size		__nv_reservedSMEM_offset_0_alias, 0, 0
	.other		__nv_reservedSMEM_offset_0_alias,@"STO_CUDA_RESERVED_SHARED STV_DEFAULT"
__nv_reservedSMEM_offset_0_alias:
	.zero		0


//--------------------- .nv.constant0.attn_fwd    --------------------------
	.section	.nv.constant0.attn_fwd,"a",@progbits
	.sectionflags	@""
	.align	4
.nv.constant0.attn_fwd:
	.zero		664


//--------------------- SYMBOLS --------------------------

	.type		.nv.reservedSmem.offset0,@object
	.size		.nv.reservedSmem.offset0,0x4
